def matmul_kernel(
    a_ptr,
    b_ptr,
    c_ptr,
    M,
    N,
    K,
    stride_am,
    stride_ak,
    stride_bk,
    stride_bn,
    stride_cm,
    stride_cn,
    BLOCK_M: tl.constexpr,
    BLOCK_N: tl.constexpr,
    BLOCK_K: tl.constexpr,
    GROUP_M: tl.constexpr,
):
    pid = tl.program_id(axis=0)
    num_pid_m = tl.cdiv(M, BLOCK_M)
    num_pid_n = tl.cdiv(N, BLOCK_N)
    num_pid_in_group = GROUP_M * num_pid_n
    group_id = pid // num_pid_in_group
    first_pid_m = group_id * GROUP_M
    group_size_m = min(num_pid_m - first_pid_m, GROUP_M)
    pid_m = first_pid_m + ((pid % num_pid_in_group) % group_size_m)
    pid_n = (pid % num_pid_in_group) // group_size_m

    offs_am = (pid_m * BLOCK_M + tl.arange(0, BLOCK_M)) % M
    offs_bn = (pid_n * BLOCK_N + tl.arange(0, BLOCK_N)) % N
    offs_k = tl.arange(0, BLOCK_K)
    a_ptrs = a_ptr + offs_am[:, None] * stride_am + offs_k[None, :] * stride_ak
    b_ptrs = b_ptr + offs_k[:, None] * stride_bk + offs_bn[None, :] * stride_bn

    acc = tl.zeros((BLOCK_M, BLOCK_N), dtype=tl.float32)
    for kk in range(0, tl.cdiv(K, BLOCK_K)):
        a = tl.load(a_ptrs, mask=offs_k[None, :] < K - kk * BLOCK_K, other=0.0)
        b = tl.load(b_ptrs, mask=offs_k[:, None] < K - kk * BLOCK_K, other=0.0)
        acc = tl.dot(a, b, acc)
        a_ptrs += BLOCK_K * stride_ak
        b_ptrs += BLOCK_K * stride_bk

    c = acc.to(c_ptr.dtype.element_ty)
    offs_cm = pid_m * BLOCK_M + tl.arange(0, BLOCK_M)
    offs_cn = pid_n * BLOCK_N + tl.arange(0, BLOCK_N)
    c_ptrs = c_ptr + offs_cm[:, None] * stride_cm + offs_cn[None, :] * stride_cn
    mask = (offs_cm[:, None] < M) & (offs_cn[None, :] < N)
    tl.store(c_ptrs, c, mask=mask)

# config = {"BLOCK_K": 128, "BLOCK_M": 16, "BLOCK_N": 16, "GROUP_M": 8, "arch": "sm_80", "dtype": "fp16", "num_ctas": 1, "num_stages": 2, "num_warps": 2}
# arch = sm_80


// ===== COMPILED SASS (sm_80) =====

	.target	sm_80

	.elftype	@"ET_EXEC"


//--------------------- .note.nv.tkinfo           --------------------------
	.section	.note.nv.tkinfo,"",@"SHT_NOTE"
	.sectionflags	@"SHF_NOTE_NV_TKINFO"
	.tkinfo
        /*0018*/ 	.word	0x00000002
        /*0030*/ 	.string	""
        /*0030*/ 	.string	"ptxas"
        /*0030*/ 	.string	"Cuda compilation tools, release 13.0, V13.0.88"
        /*0030*/ 	.string	"Build cuda_13.0.r13.0/compiler.36424714_0"
        /*0030*/ 	.string	"-v  -suppress-debug-info  -lineinfo  -arch sm_80 "



//--------------------- .note.nv.cuinfo           --------------------------
	.section	.note.nv.cuinfo,"",@"SHT_NOTE"
	.sectionflags	@"SHF_NOTE_NV_CUINFO"
        /*0018*/ 	.short	0x0002
        /*001a*/ 	.short	0x0050
        /*001c*/ 	.short	0x0082
	.zero		2


//--------------------- .nv.info                  --------------------------
	.section	.nv.info,"",@"SHT_CUDA_INFO"
	.align	4


	//----- nvinfo : EIATTR_REGCOUNT
	.align		4
        /*0000*/ 	.byte	0x04, 0x2f
        /*0002*/ 	.short	(.L_1 - .L_0)
	.align		4
.L_0:
        /*0004*/ 	.word	index@(matmul_kernel)
        /*0008*/ 	.word	0x000000fe


	//----- nvinfo : EIATTR_FRAME_SIZE
	.align		4
.L_1:
        /*000c*/ 	.byte	0x04, 0x11
        /*000e*/ 	.short	(.L_3 - .L_2)
	.align		4
.L_2:
        /*0010*/ 	.word	index@(matmul_kernel)
        /*0014*/ 	.word	0x00000000


	//----- nvinfo : EIATTR_MIN_STACK_SIZE
	.align		4
.L_3:
        /*0018*/ 	.byte	0x04, 0x12
        /*001a*/ 	.short	(.L_5 - .L_4)
	.align		4
.L_4:
        /*001c*/ 	.word	index@(matmul_kernel)
        /*0020*/ 	.word	0x00000000
.L_5:


//--------------------- .nv.info.matmul_kernel    --------------------------
	.section	.nv.info.matmul_kernel,"",@"SHT_CUDA_INFO"
	.sectionflags	@""
	.align	4


	//----- nvinfo : EIATTR_CUDA_API_VERSION
	.align		4
        /*0000*/ 	.byte	0x04, 0x37
        /*0002*/ 	.short	(.L_7 - .L_6)
.L_6:
        /*0004*/ 	.word	0x00000082


	//----- nvinfo : EIATTR_SW2861232_WAR
	.align		4
.L_7:
        /*0008*/ 	.byte	0x01, 0x35
	.zero		2


	//----- nvinfo : EIATTR_PARAM_CBANK
	.align		4
        /*000c*/ 	.byte	0x04, 0x0a
        /*000e*/ 	.short	(.L_9 - .L_8)
	.align		4
.L_8:
        /*0010*/ 	.word	index@(.nv.constant0.matmul_kernel)
        /*0014*/ 	.short	0x0160
        /*0016*/ 	.short	0x0050


	//----- nvinfo : EIATTR_CBANK_PARAM_SIZE
	.align		4
.L_9:
        /*0018*/ 	.byte	0x03, 0x19
        /*001a*/ 	.short	0x0050


	//----- nvinfo : EIATTR_KPARAM_INFO
	.align		4
        /*001c*/ 	.byte	0x04, 0x17
        /*001e*/ 	.short	(.L_11 - .L_10)
.L_10:
        /*0020*/ 	.word	0x00000000
        /*0024*/ 	.short	0x000d
        /*0026*/ 	.short	0x0048
        /*0028*/ 	.byte	0x00, 0xf4, 0x21, 0x00


	//----- nvinfo : EIATTR_KPARAM_INFO
	.align		4
.L_11:
        /*002c*/ 	.byte	0x04, 0x17
        /*002e*/ 	.short	(.L_13 - .L_12)
.L_12:
        /*0030*/ 	.word	0x00000000
        /*0034*/ 	.short	0x000c
        /*0036*/ 	.short	0x0040
        /*0038*/ 	.byte	0x00, 0xf4, 0x21, 0x00


	//----- nvinfo : EIATTR_KPARAM_INFO
	.align		4
.L_13:
        /*003c*/ 	.byte	0x04, 0x17
        /*003e*/ 	.short	(.L_15 - .L_14)
.L_14:
        /*0040*/ 	.word	0x00000000
        /*0044*/ 	.short	0x000b
        /*0046*/ 	.short	0x0038
        /*0048*/ 	.byte	0x00, 0xf0, 0x11, 0x00


	//----- nvinfo : EIATTR_KPARAM_INFO
	.align		4
.L_15:
        /*004c*/ 	.byte	0x04, 0x17
        /*004e*/ 	.short	(.L_17 - .L_16)
.L_16:
        /*0050*/ 	.word	0x00000000
        /*0054*/ 	.short	0x000a
        /*0056*/ 	.short	0x0034
        /*0058*/ 	.byte	0x00, 0xf0, 0x11, 0x00


	//----- nvinfo : EIATTR_KPARAM_INFO
	.align		4
.L_17:
        /*005c*/ 	.byte	0x04, 0x17
        /*005e*/ 	.short	(.L_19 - .L_18)
.L_18:
        /*0060*/ 	.word	0x00000000
        /*0064*/ 	.short	0x0009
        /*0066*/ 	.short	0x0030
        /*0068*/ 	.byte	0x00, 0xf0, 0x11, 0x00


	//----- nvinfo : EIATTR_KPARAM_INFO
	.align		4
.L_19:
        /*006c*/ 	.byte	0x04, 0x17
        /*006e*/ 	.short	(.L_21 - .L_20)
.L_20:
        /*0070*/ 	.word	0x00000000
        /*0074*/ 	.short	0x0008
        /*0076*/ 	.short	0x002c
        /*0078*/ 	.byte	0x00, 0xf0, 0x11, 0x00


	//----- nvinfo : EIATTR_KPARAM_INFO
	.align		4
.L_21:
        /*007c*/ 	.byte	0x04, 0x17
        /*007e*/ 	.short	(.L_23 - .L_22)
.L_22:
        /*0080*/ 	.word	0x00000000
        /*0084*/ 	.short	0x0007
        /*0086*/ 	.short	0x0028
        /*0088*/ 	.byte	0x00, 0xf0, 0x11, 0x00


	//----- nvinfo : EIATTR_KPARAM_INFO
	.align		4
.L_23:
        /*008c*/ 	.byte	0x04, 0x17
        /*008e*/ 	.short	(.L_25 - .L_24)
.L_24:
        /*0090*/ 	.word	0x00000000
        /*0094*/ 	.short	0x0006
        /*0096*/ 	.short	0x0024
        /*0098*/ 	.byte	0x00, 0xf0, 0x11, 0x00


	//----- nvinfo : EIATTR_KPARAM_INFO
	.align		4
.L_25:
        /*009c*/ 	.byte	0x04, 0x17
        /*009e*/ 	.short	(.L_27 - .L_26)
.L_26:
        /*00a0*/ 	.word	0x00000000
        /*00a4*/ 	.short	0x0005
        /*00a6*/ 	.short	0x0020
        /*00a8*/ 	.byte	0x00, 0xf0, 0x11, 0x00


	//----- nvinfo : EIATTR_KPARAM_INFO
	.align		4
.L_27:
        /*00ac*/ 	.byte	0x04, 0x17
        /*00ae*/ 	.short	(.L_29 - .L_28)
.L_28:
        /*00b0*/ 	.word	0x00000000
        /*00b4*/ 	.short	0x0004
        /*00b6*/ 	.short	0x001c
        /*00b8*/ 	.byte	0x00, 0xf0, 0x11, 0x00


	//----- nvinfo : EIATTR_KPARAM_INFO
	.align		4
.L_29:
        /*00bc*/ 	.byte	0x04, 0x17
        /*00be*/ 	.short	(.L_31 - .L_30)
.L_30:
        /*00c0*/ 	.word	0x00000000
        /*00c4*/ 	.short	0x0003
        /*00c6*/ 	.short	0x0018
        /*00c8*/ 	.byte	0x00, 0xf0, 0x11, 0x00


	//----- nvinfo : EIATTR_KPARAM_INFO
	.align		4
.L_31:
        /*00cc*/ 	.byte	0x04, 0x17
        /*00ce*/ 	.short	(.L_33 - .L_32)
.L_32:
        /*00d0*/ 	.word	0x00000000
        /*00d4*/ 	.short	0x0002
        /*00d6*/ 	.short	0x0010
        /*00d8*/ 	.byte	0x00, 0xf4, 0x21, 0x00


	//----- nvinfo : EIATTR_KPARAM_INFO
	.align		4
.L_33:
        /*00dc*/ 	.byte	0x04, 0x17
        /*00de*/ 	.short	(.L_35 - .L_34)
.L_34:
        /*00e0*/ 	.word	0x00000000
        /*00e4*/ 	.short	0x0001
        /*00e6*/ 	.short	0x0008
        /*00e8*/ 	.byte	0x00, 0xf4, 0x21, 0x00


	//----- nvinfo : EIATTR_KPARAM_INFO
	.align		4
.L_35:
        /*00ec*/ 	.byte	0x04, 0x17
        /*00ee*/ 	.short	(.L_37 - .L_36)
.L_36:
        /*00f0*/ 	.word	0x00000000
        /*00f4*/ 	.short	0x0000
        /*00f6*/ 	.short	0x0000
        /*00f8*/ 	.byte	0x00, 0xf4, 0x21, 0x00


	//----- nvinfo : EIATTR_MAXREG_COUNT
	.align		4
.L_37:
        /*00fc*/ 	.byte	0x03, 0x1b
        /*00fe*/ 	.short	0x00ff


	//----- nvinfo : EIATTR_NUM_BARRIERS
	.align		4
        /*0100*/ 	.byte	0x02, 0x4c
        /*0102*/ 	.byte	0x01
	.zero		1


	//----- nvinfo : EIATTR_MERCURY_ISA_VERSION
	.align		4
        /*0104*/ 	.byte	0x03, 0x5f
        /*0106*/ 	.short	0x0000


	//----- nvinfo : EIATTR_EXIT_INSTR_OFFSETS
	.align		4
        /*0108*/ 	.byte	0x04, 0x1c
        /*010a*/ 	.short	(.L_39 - .L_38)


	//   ....[0]....
.L_38:
        /*010c*/ 	.word	0x00003850


	//   ....[1]....
        /*0110*/ 	.word	0x00003880


	//----- nvinfo : EIATTR_REQNTID
	.align		4
.L_39:
        /*0114*/ 	.byte	0x04, 0x10
        /*0116*/ 	.short	(.L_41 - .L_40)
.L_40:
        /*0118*/ 	.word	0x00000040
        /*011c*/ 	.word	0x00000001
        /*0120*/ 	.word	0x00000001
.L_41:


//--------------------- .nv.callgraph             --------------------------
	.section	.nv.callgraph,"",@"SHT_CUDA_CALLGRAPH"
	.align	4
	.sectionentsize	8
	.align		4
        /*0000*/ 	.word	0x00000000
	.align		4
        /*0004*/ 	.word	0xffffffff
	.align		4
        /*0008*/ 	.word	0x00000000
	.align		4
        /*000c*/ 	.word	0xfffffffe
	.align		4
        /*0010*/ 	.word	0x00000000
	.align		4
        /*0014*/ 	.word	0xfffffffd
	.align		4
        /*0018*/ 	.word	0x00000000
	.align		4
        /*001c*/ 	.word	0xfffffffc


//--------------------- .nv.rel.action            --------------------------
	.section	.nv.rel.action,"",@"SHT_CUDA_RELOCINFO"
	.align	8
	.sectionentsize	8
        /*0000*/ 	.byte	0x73, 0x00, 0x00, 0x00, 0x00, 0x00, 0x00, 0x00, 0x00, 0x00, 0x00, 0x11, 0x25, 0x00, 0x05, 0x36


//--------------------- .nv.constant0.matmul_kernel --------------------------
	.section	.nv.constant0.matmul_kernel,"a",@progbits
	.sectionflags	@""
	.align	4
.nv.constant0.matmul_kernel:
	.zero		432


//--------------------- .text.matmul_kernel       --------------------------
	.section	.text.matmul_kernel,"ax",@progbits
	.sectioninfo	@"SHI_REGISTERS=254"
	.align	128
        .global         matmul_kernel
        .type           matmul_kernel,@function
        .size           matmul_kernel,(.L_x_4 - matmul_kernel)
        .other          matmul_kernel,@"STO_CUDA_ENTRY STV_DEFAULT"
matmul_kernel:
.text.matmul_kernel:
[----:B------:R-:W-:Y:S02]  /*0000*/  IMAD.MOV.U32 R1, RZ, RZ, c[0x0][0x28] ;  /* 0x00000a00ff017624 */ /* 0x000fe400078e00ff */
[----:B------:R-:W-:Y:S01]  /*0010*/  IMAD.MOV.U32 R6, RZ, RZ, 0xf ;  /* 0x0000000fff067424 */ /* 0x000fe200078e00ff */
[----:B------:R-:W0:Y:S01]  /*0020*/  S2R R5, SR_CTAID.X ;  /* 0x0000000000057919 */ /* 0x000e220000002500 */
[----:B------:R-:W-:-:S03]  /*0030*/  ULDC.64 UR8, c[0x0][0x118] ;  /* 0x0000460000087ab9 */ /* 0x000fc60000000a00 */
[----:B------:R-:W-:-:S04]  /*0040*/  IADD3 R0, R6, c[0x0][0x17c], RZ ;  /* 0x00005f0006007a10 */ /* 0x000fc80007ffe0ff */
[----:B------:R-:W-:-:S04]  /*0050*/  SHF.R.S32.HI R3, RZ, 0x1f, R0 ;  /* 0x0000001fff037819 */ /* 0x000fc80000011400 */
[----:B------:R-:W-:-:S04]  /*0060*/  LEA.HI R3, R3, R0, RZ, 0x4 ;  /* 0x0000000003037211 */ /* 0x000fc800078f20ff */
[----:B------:R-:W-:-:S05]  /*0070*/  SHF.R.S32.HI R3, RZ, 0x4, R3 ;  /* 0x00000004ff037819 */ /* 0x000fca0000011403 */
[----:B------:R-:W-:Y:S01]  /*0080*/  IMAD.SHL.U32 R4, R3, 0x8, RZ ;  /* 0x0000000803047824 */ /* 0x000fe200078e00ff */
[----:B0-----:R-:W-:-:S04]  /*0090*/  IABS R10, R5 ;  /* 0x00000005000a7213 */ /* 0x001fc80000000000 */
[-C--:B------:R-:W-:Y:S02]  /*00a0*/  IABS R7, R4.reuse ;  /* 0x0000000400077213 */ /* 0x080fe40000000000 */
[----:B------:R-:W-:Y:S02]  /*00b0*/  IABS R11, R4 ;  /* 0x00000004000b7213 */ /* 0x000fe40000000000 */
[----:B------:R-:W0:Y:S08]  /*00c0*/  I2F.RP R0, R7 ;  /* 0x0000000700007306 */ /* 0x000e300000209400 */
[----:B0-----:R-:W0:Y:S02]  /*00d0*/  MUFU.RCP R0, R0 ;  /* 0x0000000000007308 */ /* 0x001e240000001000 */
[----:B0-----:R-:W-:Y:S01]  /*00e0*/  IADD3 R2, R0, 0xffffffe, RZ ;  /* 0x0ffffffe00027810 */ /* 0x001fe20007ffe0ff */
[----:B------:R-:W-:-:S05]  /*00f0*/  IMAD.MOV R0, RZ, RZ, -R11 ;  /* 0x000000ffff007224 */ /* 0x000fca00078e0a0b */
[----:B------:R0:W1:Y:S02]  /*0100*/  F2I.FTZ.U32.TRUNC.NTZ R3, R2 ;  /* 0x0000000200037305 */ /* 0x000064000021f000 */
[----:B0-----:R-:W-:Y:S02]  /*0110*/  IMAD.MOV.U32 R2, RZ, RZ, RZ ;  /* 0x000000ffff027224 */ /* 0x001fe400078e00ff */
[----:B-1----:R-:W-:-:S04]  /*0120*/  IMAD.MOV R8, RZ, RZ, -R3 ;  /* 0x000000ffff087224 */ /* 0x002fc800078e0a03 */
[----:B------:R-:W-:Y:S02]  /*0130*/  IMAD R9, R8, R7, RZ ;  /* 0x0000000708097224 */ /* 0x000fe400078e02ff */
[----:B------:R-:W-:Y:S02]  /*0140*/  IMAD.MOV.U32 R8, RZ, RZ, R10 ;  /* 0x000000ffff087224 */ /* 0x000fe400078e000a */
[----:B------:R-:W-:-:S06]  /*0150*/  IMAD.HI.U32 R3, R3, R9, R2 ;  /* 0x0000000903037227 */ /* 0x000fcc00078e0002 */
[----:B------:R-:W-:-:S04]  /*0160*/  IMAD.HI.U32 R3, R3, R8, RZ ;  /* 0x0000000803037227 */ /* 0x000fc800078e00ff */
[----:B------:R-:W-:-:S05]  /*0170*/  IMAD R0, R3, R0, R8 ;  /* 0x0000000003007224 */ /* 0x000fca00078e0208 */
[----:B------:R-:W-:-:S13]  /*0180*/  ISETP.GT.U32.AND P1, PT, R7, R0, PT ;  /* 0x000000000700720c */ /* 0x000fda0003f24070 */
[----:B------:R-:W-:Y:S01]  /*0190*/  @!P1 IMAD.IADD R0, R0, 0x1, -R7 ;  /* 0x0000000100009824 */ /* 0x000fe200078e0a07 */
[----:B------:R-:W-:Y:S02]  /*01a0*/  @!P1 IADD3 R3, R3, 0x1, RZ ;  /* 0x0000000103039810 */ /* 0x000fe40007ffe0ff */
[----:B------:R-:W-:Y:S02]  /*01b0*/  ISETP.NE.AND P1, PT, R4, RZ, PT ;  /* 0x000000ff0400720c */ /* 0x000fe40003f25270 */
[----:B------:R-:W-:Y:S02]  /*01c0*/  ISETP.GE.U32.AND P0, PT, R0, R7, PT ;  /* 0x000000070000720c */ /* 0x000fe40003f06070 */
[----:B------:R-:W-:-:S04]  /*01d0*/  LOP3.LUT R0, R5, R4, RZ, 0x3c, !PT ;  /* 0x0000000405007212 */ /* 0x000fc800078e3cff */
[----:B------:R-:W-:Y:S02]  /*01e0*/  ISETP.GE.AND P2, PT, R0, RZ, PT ;  /* 0x000000ff0000720c */ /* 0x000fe40003f46270 */
[----:B------:R-:W-:-:S05]  /*01f0*/  IADD3 R0, R6, c[0x0][0x178], RZ ;  /* 0x00005e0006007a10 */ /* 0x000fca0007ffe0ff */
[----:B------:R-:W-:-:S05]  /*0200*/  @P0 IADD3 R3, R3, 0x1, RZ ;  /* 0x0000000103030810 */ /* 0x000fca0007ffe0ff */
[----:B------:R-:W-:Y:S01]  /*0210*/  IMAD.MOV.U32 R2, RZ, RZ, R3 ;  /* 0x000000ffff027224 */ /* 0x000fe200078e0003 */
[----:B------:R-:W-:-:S03]  /*0220*/  SHF.R.S32.HI R3, RZ, 0x1f, R0 ;  /* 0x0000001fff037819 */ /* 0x000fc60000011400 */
[----:B------:R-:W-:Y:S01]  /*0230*/  @!P2 IMAD.MOV R2, RZ, RZ, -R2 ;  /* 0x000000ffff02a224 */ /* 0x000fe200078e0a02 */
[----:B------:R-:W-:Y:S02]  /*0240*/  @!P1 LOP3.LUT R2, RZ, R4, RZ, 0x33, !PT ;  /* 0x00000004ff029212 */ /* 0x000fe400078e33ff */
[----:B------:R-:W-:-:S03]  /*0250*/  LEA.HI R3, R3, R0, RZ, 0x4 ;  /* 0x0000000003037211 */ /* 0x000fc600078f20ff */
[----:B------:R-:W-:Y:S02]  /*0260*/  IMAD.SHL.U32 R8, R2, 0x8, RZ ;  /* 0x0000000802087824 */ /* 0x000fe400078e00ff */
[----:B------:R-:W-:-:S03]  /*0270*/  IMAD.MOV R2, RZ, RZ, -R2 ;  /* 0x000000ffff027224 */ /* 0x000fc600078e0a02 */
[----:B------:R-:W-:Y:S01]  /*0280*/  LEA.HI.SX32 R3, R3, -R8, 0x1c ;  /* 0x8000000803037211 */ /* 0x000fe200078fe2ff */
[----:B------:R-:W-:-:S03]  /*0290*/  IMAD R4, R4, R2, R5 ;  /* 0x0000000204047224 */ /* 0x000fc600078e0205 */
[----:B------:R-:W-:Y:S02]  /*02a0*/  IMNMX R11, R3, 0x8, PT ;  /* 0x00000008030b7817 */ /* 0x000fe40003800200 */
[----:B------:R-:W-:Y:S02]  /*02b0*/  IABS R9, R4 ;  /* 0x0000000400097213 */ /* 0x000fe40000000000 */
[----:B------:R-:W-:-:S04]  /*02c0*/  IABS R7, R11 ;  /* 0x0000000b00077213 */ /* 0x000fc80000000000 */
[----:B------:R-:W0:Y:S08]  /*02d0*/  I2F.RP R0, R7 ;  /* 0x0000000700007306 */ /* 0x000e300000209400 */
[----:B0-----:R-:W0:Y:S02]  /*02e0*/  MUFU.RCP R0, R0 ;  /* 0x0000000000007308 */ /* 0x001e240000001000 */
[----:B0-----:R-:W-:-:S06]  /*02f0*/  IADD3 R3, R0, 0xffffffe, RZ ;  /* 0x0ffffffe00037810 */ /* 0x001fcc0007ffe0ff */
[----:B------:R-:W0:Y:S02]  /*0300*/  F2I.FTZ.U32.TRUNC.NTZ R3, R3 ;  /* 0x0000000300037305 */ /* 0x000e24000021f000 */
[----:B0-----:R-:W-:-:S04]  /*0310*/  IMAD.MOV R6, RZ, RZ, -R3 ;  /* 0x000000ffff067224 */ /* 0x001fc800078e0a03 */
[----:B------:R-:W-:Y:S01]  /*0320*/  IMAD.MOV.U32 R2, RZ, RZ, R6 ;  /* 0x000000ffff027224 */ /* 0x000fe200078e0006 */
[----:B------:R-:W-:-:S03]  /*0330*/  IABS R6, R11 ;  /* 0x0000000b00067213 */ /* 0x000fc60000000000 */
[----:B------:R-:W-:Y:S02]  /*0340*/  IMAD R5, R2, R7, RZ ;  /* 0x0000000702057224 */ /* 0x000fe400078e02ff */
[----:B------:R-:W-:Y:S02]  /*0350*/  IMAD.MOV.U32 R2, RZ, RZ, RZ ;  /* 0x000000ffff027224 */ /* 0x000fe400078e00ff */
[----:B------:R-:W-:Y:S02]  /*0360*/  IMAD.MOV R0, RZ, RZ, -R6 ;  /* 0x000000ffff007224 */ /* 0x000fe400078e0a06 */
[----:B------:R-:W-:-:S04]  /*0370*/  IMAD.HI.U32 R2, R3, R5, R2 ;  /* 0x0000000503027227 */ /* 0x000fc800078e0002 */
[----:B------:R-:W-:Y:S02]  /*0380*/  IMAD.MOV.U32 R6, RZ, RZ, c[0x0][0x180] ;  /* 0x00006000ff067624 */ /* 0x000fe400078e00ff */
[----:B------:R-:W-:-:S03]  /*0390*/  IMAD.HI.U32 R2, R2, R9, RZ ;  /* 0x0000000902027227 */ /* 0x000fc600078e00ff */
[----:B------:R-:W-:Y:S01]  /*03a0*/  IADD3 R6, R6, 0x7f, RZ ;  /* 0x0000007f06067810 */ /* 0x000fe20007ffe0ff */
        /* <DEDUP_REMOVED lines=8> */
[----:B------:R-:W0:Y:S05]  /*0430*/  S2R R0, SR_TID.X ;  /* 0x0000000000007919 */ /* 0x000e2a0000002100 */
[----:B------:R-:W-:Y:S02]  /*0440*/  @P0 IADD3 R2, R2, 0x1, RZ ;  /* 0x0000000102020810 */ /* 0x000fe40007ffe0ff */
[----:B------:R-:W-:-:S03]  /*0450*/  ISETP.GT.AND P0, PT, R6, 0x7f, PT ;  /* 0x0000007f0600780c */ /* 0x000fc60003f04270 */
[----:B------:R-:W-:-:S04]  /*0460*/  IMAD.MOV.U32 R7, RZ, RZ, R2 ;  /* 0x000000ffff077224 */ /* 0x000fc800078e0002 */
[----:B------:R-:W-:Y:S01]  /*0470*/  @!P2 IMAD.MOV R7, RZ, RZ, -R7 ;  /* 0x000000ffff07a224 */ /* 0x000fe200078e0a07 */
[----:B------:R-:W-:-:S05]  /*0480*/  @!P1 LOP3.LUT R7, RZ, R11, RZ, 0x33, !PT ;  /* 0x0000000bff079212 */ /* 0x000fca00078e33ff */
[----:B------:R-:W-:Y:S01]  /*0490*/  IMAD.MOV R2, RZ, RZ, -R7 ;  /* 0x000000ffff027224 */ /* 0x000fe200078e0a07 */
[----:B------:R-:W-:Y:S01]  /*04a0*/  @!P0 PRMT R80, RZ, 0x7610, R80 ;  /* 0x00007610ff508816 */ /* 0x000fe20000000050 */
[----:B------:R-:W-:Y:S01]  /*04b0*/  IMAD.SHL.U32 R7, R7, 0x10, RZ ;  /* 0x0000001007077824 */ /* 0x000fe200078e00ff */
[----:B------:R-:W-:Y:S01]  /*04c0*/  @!P0 PRMT R82, RZ, 0x7610, R82 ;  /* 0x00007610ff528816 */ /* 0x000fe20000000052 */
[----:B------:R-:W-:Y:S01]  /*04d0*/  IMAD R2, R11, R2, R4 ;  /* 0x000000020b027224 */ /* 0x000fe200078e0204 */
[----:B0-----:R-:W-:Y:S02]  /*04e0*/  LOP3.LUT R5, R0, 0xf, RZ, 0xc0, !PT ;  /* 0x0000000f00057812 */ /* 0x001fe400078ec0ff */
[----:B------:R-:W-:Y:S01]  /*04f0*/  SHF.R.U32.HI R3, RZ, 0x4, R0 ;  /* 0x00000004ff037819 */ /* 0x000fe20000011600 */
[----:B------:R-:W-:Y:S01]  /*0500*/  IMAD.IADD R4, R8, 0x1, R2 ;  /* 0x0000000108047824 */ /* 0x000fe200078e0202 */
[----:B------:R-:W-:Y:S02]  /*0510*/  @!P0 PRMT R80, R80, 0x5410, RZ ;  /* 0x0000541050508816 */ /* 0x000fe400000000ff */
[----:B------:R-:W-:Y:S01]  /*0520*/  SGXT.U32 R2, R3, 0x2 ;  /* 0x000000020302781a */ /* 0x000fe20000000000 */
[----:B------:R-:W-:Y:S01]  /*0530*/  IMAD R4, R4, 0x10, R5 ;  /* 0x0000001004047824 */ /* 0x000fe200078e0205 */
[----:B------:R-:W-:Y:S01]  /*0540*/  @!P0 PRMT R82, R82, 0x5410, RZ ;  /* 0x0000541052528816 */ /* 0x000fe200000000ff */
[----:B------:R-:W-:-:S02]  /*0550*/  @!P0 IMAD.SHL.U32 R3, R0, 0x2, RZ ;  /* 0x0000000200038824 */ /* 0x000fc400078e00ff */
[----:B------:R-:W-:Y:S01]  /*0560*/  @!P0 IMAD.SHL.U32 R5, R0, 0x40, RZ ;  /* 0x0000004000058824 */ /* 0x000fe200078e00ff */
[----:B------:R-:W-:Y:S05]  /*0570*/  @!P0 BRA `(.L_x_0) ;  /* 0x00002f5000008947 */ /* 0x000fea0003800000 */
[----:B------:R-:W-:Y:S01]  /*0580*/  IABS R29, c[0x0][0x17c] ;  /* 0x00005f00001d7a13 */ /* 0x000fe20000000000 */
[----:B------:R-:W-:Y:S01]  /*0590*/  IMAD.MOV.U32 R47, RZ, RZ, c[0x0][0x188] ;  /* 0x00006200ff2f7624 */ /* 0x000fe200078e00ff */
[C---:B------:R-:W-:Y:S01]  /*05a0*/  IADD3 R3, R7.reuse, 0xf, RZ ;  /* 0x0000000f07037810 */ /* 0x040fe20007ffe0ff */
[----:B------:R-:W-:Y:S01]  /*05b0*/  IMAD R42, R2, c[0x0][0x188], RZ ;  /* 0x00006200022a7a24 */ /* 0x000fe200078e02ff */
[----:B------:R-:W0:Y:S01]  /*05c0*/  I2F.RP R5, R29 ;  /* 0x0000001d00057306 */ /* 0x000e220000209400 */
[C---:B------:R-:W-:Y:S01]  /*05d0*/  IADD3 R11, R7.reuse, 0xe, RZ ;  /* 0x0000000e070b7810 */ /* 0x040fe20007ffe0ff */
[----:B------:R-:W-:Y:S01]  /*05e0*/  CS2R R80, SRZ ;  /* 0x0000000000507805 */ /* 0x000fe2000001ff00 */
[----:B------:R-:W-:Y:S01]  /*05f0*/  IABS R12, R3 ;  /* 0x00000003000c7213 */ /* 0x000fe20000000000 */
[----:B------:R-:W-:Y:S01]  /*0600*/  CS2R R82, SRZ ;  /* 0x0000000000527805 */ /* 0x000fe2000001ff00 */
[----:B------:R-:W-:Y:S01]  /*0610*/  IADD3 R18, R7, 0xd, RZ ;  /* 0x0000000d07127810 */ /* 0x000fe20007ffe0ff */
[----:B------:R-:W-:Y:S01]  /*0620*/  IMAD.SHL.U32 R47, R47, 0x80, RZ ;  /* 0x000000802f2f7824 */ /* 0x000fe200078e00ff */
[----:B------:R-:W-:Y:S01]  /*0630*/  IABS R33, c[0x0][0x178] ;  /* 0x00005e0000217a13 */ /* 0x000fe20000000000 */
[----:B------:R-:W-:Y:S01]  /*0640*/  ULDC UR6, c[0x0][0x18c] ;  /* 0x0000630000067ab9 */ /* 0x000fe20000000800 */
[----:B------:R-:W-:Y:S01]  /*0650*/  IABS R14, R18 ;  /* 0x00000012000e7213 */ /* 0x000fe20000000000 */
[----:B------:R-:W-:Y:S01]  /*0660*/  ULDC UR7, c[0x0][0x180] ;  /* 0x0000600000077ab9 */ /* 0x000fe20000000800 */
[C---:B------:R-:W-:Y:S01]  /*0670*/  IADD3 R19, R7.reuse, 0xc, RZ ;  /* 0x0000000c07137810 */ /* 0x040fe20007ffe0ff */
[----:B------:R-:W1:Y:S01]  /*0680*/  I2F.RP R15, R33 ;  /* 0x00000021000f7306 */ /* 0x000e620000209400 */
[----:B------:R-:W-:Y:S01]  /*0690*/  ISETP.GE.AND P4, PT, R18, RZ, PT ;  /* 0x000000ff1200720c */ /* 0x000fe20003f86270 */
[----:B------:R-:W-:Y:S01]  /*06a0*/  USHF.L.U32 UR6, UR6, 0x7, URZ ;  /* 0x0000000706067899 */ /* 0x000fe2000800063f */
[----:B------:R-:W-:Y:S01]  /*06b0*/  IABS R16, R19 ;  /* 0x0000001300107213 */ /* 0x000fe20000000000 */
[----:B------:R-:W-:Y:S01]  /*06c0*/  ULDC.64 UR4, c[0x0][0x168] ;  /* 0x00005a0000047ab9 */ /* 0x000fe20000000a00 */
[----:B------:R-:W-:-:S02]  /*06d0*/  IADD3 R23, R7, 0x7, RZ ;  /* 0x0000000707177810 */ /* 0x000fc40007ffe0ff */
[C---:B------:R-:W-:Y:S01]  /*06e0*/  IADD3 R25, R7.reuse, 0x6, RZ ;  /* 0x0000000607197810 */ /* 0x040fe20007ffe0ff */
[----:B0-----:R-:W0:Y:S01]  /*06f0*/  MUFU.RCP R5, R5 ;  /* 0x0000000500057308 */ /* 0x001e220000001000 */
[C---:B------:R-:W-:Y:S02]  /*0700*/  IADD3 R28, R7.reuse, 0x5, RZ ;  /* 0x00000005071c7810 */ /* 0x040fe40007ffe0ff */
[C---:B------:R-:W-:Y:S02]  /*0710*/  IADD3 R30, R7.reuse, 0x4, RZ ;  /* 0x00000004071e7810 */ /* 0x040fe40007ffe0ff */
[----:B------:R-:W-:Y:S02]  /*0720*/  IADD3 R31, R7, 0x3, RZ ;  /* 0x00000003071f7810 */ /* 0x000fe40007ffe0ff */
[----:B------:R-:W-:Y:S01]  /*0730*/  IABS R20, R30 ;  /* 0x0000001e00147213 */ /* 0x000fe20000000000 */
[----:B-1----:R-:W-:Y:S01]  /*0740*/  MUFU.RCP R15, R15 ;  /* 0x0000000f000f7308 */ /* 0x002fe20000001000 */
[----:B------:R-:W-:-:S02]  /*0750*/  IABS R22, R31 ;  /* 0x0000001f00167213 */ /* 0x000fc40000000000 */
[C---:B------:R-:W-:Y:S02]  /*0760*/  IADD3 R32, R7.reuse, 0x2, RZ ;  /* 0x0000000207207810 */ /* 0x040fe40007ffe0ff */
[----:B------:R-:W-:Y:S02]  /*0770*/  IADD3 R34, R7, 0x1, RZ ;  /* 0x0000000107227810 */ /* 0x000fe40007ffe0ff */
[----:B------:R-:W-:Y:S02]  /*0780*/  IABS R24, R32 ;  /* 0x0000002000187213 */ /* 0x000fe40000000000 */
[----:B0-----:R-:W-:Y:S02]  /*0790*/  IADD3 R8, R5, 0xffffffe, RZ ;  /* 0x0ffffffe05087810 */ /* 0x001fe40007ffe0ff */
[----:B------:R-:W-:Y:S02]  /*07a0*/  IABS R26, R34 ;  /* 0x00000022001a7213 */ /* 0x000fe40000000000 */
[----:B------:R0:W1:Y:S01]  /*07b0*/  F2I.FTZ.U32.TRUNC.NTZ R9, R8 ;  /* 0x0000000800097305 */ /* 0x000062000021f000 */
[----:B------:R-:W-:-:S02]  /*07c0*/  IABS R27, R7 ;  /* 0x00000007001b7213 */ /* 0x000fc40000000000 */
[----:B------:R-:W-:Y:S02]  /*07d0*/  IABS R44, R4 ;  /* 0x00000004002c7213 */ /* 0x000fe40000000000 */
[C---:B------:R-:W-:Y:S02]  /*07e0*/  LOP3.LUT R35, R2.reuse, 0x64, RZ, 0xfc, !PT ;  /* 0x0000006402237812 */ /* 0x040fe400078efcff */
[C---:B------:R-:W-:Y:S01]  /*07f0*/  LOP3.LUT R36, R2.reuse, 0x68, RZ, 0xfc, !PT ;  /* 0x0000006802247812 */ /* 0x040fe200078efcff */
[----:B0-----:R-:W-:Y:S01]  /*0800*/  IMAD.MOV.U32 R8, RZ, RZ, RZ ;  /* 0x000000ffff087224 */ /* 0x001fe200078e00ff */
[C---:B------:R-:W-:Y:S01]  /*0810*/  LOP3.LUT R37, R2.reuse, 0x6c, RZ, 0xfc, !PT ;  /* 0x0000006c02257812 */ /* 0x040fe200078efcff */
[----:B------:R-:W-:Y:S01]  /*0820*/  IMAD R145, R35, c[0x0][0x188], RZ ;  /* 0x0000620023917a24 */ /* 0x000fe200078e02ff */
[----:B------:R-:W-:Y:S01]  /*0830*/  LOP3.LUT R38, R2, 0x70, RZ, 0xfc, !PT ;  /* 0x0000007002267812 */ /* 0x000fe200078efcff */
[----:B------:R-:W-:Y:S01]  /*0840*/  IMAD R143, R36, c[0x0][0x188], RZ ;  /* 0x00006200248f7a24 */ /* 0x000fe200078e02ff */
[C---:B------:R-:W-:Y:S01]  /*0850*/  LOP3.LUT R39, R2.reuse, 0x74, RZ, 0xfc, !PT ;  /* 0x0000007402277812 */ /* 0x040fe200078efcff */
[----:B------:R-:W-:Y:S01]  /*0860*/  IMAD R141, R37, c[0x0][0x188], RZ ;  /* 0x00006200258d7a24 */ /* 0x000fe200078e02ff */
[----:B------:R-:W-:Y:S01]  /*0870*/  LOP3.LUT R40, R2, 0x78, RZ, 0xfc, !PT ;  /* 0x0000007802287812 */ /* 0x000fe200078efcff */
[----:B-1----:R-:W-:Y:S01]  /*0880*/  IMAD.MOV R10, RZ, RZ, -R9 ;  /* 0x000000ffff0a7224 */ /* 0x002fe200078e0a09 */
[----:B------:R-:W-:Y:S01]  /*0890*/  LEA.HI R41, R0, 0x7c, RZ, 0x1c ;  /* 0x0000007c00297811 */ /* 0x000fe200078fe0ff */
[----:B------:R-:W-:-:S02]  /*08a0*/  IMAD R52, R39, c[0x0][0x188], RZ ;  /* 0x0000620027347a24 */ /* 0x000fc400078e02ff */
[----:B------:R-:W-:Y:S02]  /*08b0*/  IMAD R13, R10, R29, RZ ;  /* 0x0000001d0a0d7224 */ /* 0x000fe400078e02ff */
[----:B------:R-:W-:Y:S02]  /*08c0*/  IMAD R48, R41, c[0x0][0x188], RZ ;  /* 0x0000620029307a24 */ /* 0x000fe400078e02ff */
[----:B------:R-:W-:Y:S01]  /*08d0*/  IMAD.HI.U32 R10, R9, R13, R8 ;  /* 0x0000000d090a7227 */ /* 0x000fe200078e0008 */
[----:B------:R-:W-:-:S03]  /*08e0*/  IABS R13, R11 ;  /* 0x0000000b000d7213 */ /* 0x000fc60000000000 */
[----:B------:R-:W-:Y:S02]  /*08f0*/  IMAD.MOV.U32 R9, RZ, RZ, R12 ;  /* 0x000000ffff097224 */ /* 0x000fe400078e000c */
[----:B------:R-:W-:-:S04]  /*0900*/  IMAD.HI.U32 R8, R10, R13, RZ ;  /* 0x0000000d0a087227 */ /* 0x000fc800078e00ff */
[----:B------:R-:W-:-:S04]  /*0910*/  IMAD.HI.U32 R5, R10, R9, RZ ;  /* 0x000000090a057227 */ /* 0x000fc800078e00ff */
[----:B------:R-:W-:Y:S02]  /*0920*/  IMAD.MOV R12, RZ, RZ, -R5 ;  /* 0x000000ffff0c7224 */ /* 0x000fe400078e0a05 */
[----:B------:R-:W-:Y:S02]  /*0930*/  IMAD.MOV R8, RZ, RZ, -R8 ;  /* 0x000000ffff087224 */ /* 0x000fe400078e0a08 */
[C---:B------:R-:W-:Y:S02]  /*0940*/  IMAD R5, R29.reuse, R12, R9 ;  /* 0x0000000c1d057224 */ /* 0x040fe400078e0209 */
[----:B------:R-:W-:Y:S02]  /*0950*/  IMAD.MOV.U32 R12, RZ, RZ, R14 ;  /* 0x000000ffff0c7224 */ /* 0x000fe400078e000e */
[C---:B------:R-:W-:Y:S01]  /*0960*/  IMAD R8, R29.reuse, R8, R13 ;  /* 0x000000081d087224 */ /* 0x040fe200078e020d */
[----:B------:R-:W-:Y:S01]  /*0970*/  ISETP.GT.U32.AND P0, PT, R29, R5, PT ;  /* 0x000000051d00720c */ /* 0x000fe20003f04070 */
[----:B------:R-:W-:Y:S01]  /*0980*/  IMAD.HI.U32 R9, R10, R12, RZ ;  /* 0x0000000c0a097227 */ /* 0x000fe200078e00ff */
[----:B------:R-:W-:-:S02]  /*0990*/  IADD3 R13, R7, 0xb, RZ ;  /* 0x0000000b070d7810 */ /* 0x000fc40007ffe0ff */
[----:B------:R-:W-:Y:S01]  /*09a0*/  ISETP.GT.U32.AND P1, PT, R29, R8, PT ;  /* 0x000000081d00720c */ /* 0x000fe20003f24070 */
[----:B------:R-:W-:Y:S01]  /*09b0*/  IMAD.MOV R14, RZ, RZ, -R9 ;  /* 0x000000ffff0e7224 */ /* 0x000fe200078e0a09 */
[----:B------:R-:W-:Y:S01]  /*09c0*/  IABS R17, R13 ;  /* 0x0000000d00117213 */ /* 0x000fe20000000000 */
[----:B------:R-:W-:-:S04]  /*09d0*/  IMAD.HI.U32 R9, R10, R16, RZ ;  /* 0x000000100a097227 */ /* 0x000fc800078e00ff */
[----:B------:R-:W-:Y:S02]  /*09e0*/  IMAD.MOV R9, RZ, RZ, -R9 ;  /* 0x000000ffff097224 */ /* 0x000fe400078e0a09 */
[C---:B------:R-:W-:Y:S02]  /*09f0*/  IMAD R12, R29.reuse, R14, R12 ;  /* 0x0000000e1d0c7224 */ /* 0x040fe400078e020c */
[----:B------:R-:W-:Y:S01]  /*0a00*/  IMAD R14, R29, R9, R16 ;  /* 0x000000091d0e7224 */ /* 0x000fe200078e0210 */
[----:B------:R-:W-:Y:S01]  /*0a10*/  IADD3 R9, R15, 0xffffffe, RZ ;  /* 0x0ffffffe0f097810 */ /* 0x000fe20007ffe0ff */
[--C-:B------:R-:W-:Y:S01]  /*0a20*/  @!P1 IMAD.IADD R8, R8, 0x1, -R29.reuse ;  /* 0x0000000108089824 */ /* 0x100fe200078e0a1d */
[----:B------:R-:W-:Y:S01]  /*0a30*/  ISETP.GT.U32.AND P3, PT, R29, R12, PT ;  /* 0x0000000c1d00720c */ /* 0x000fe20003f64070 */
[----:B------:R-:W-:Y:S01]  /*0a40*/  @!P0 IMAD.IADD R5, R5, 0x1, -R29 ;  /* 0x0000000105058824 */ /* 0x000fe200078e0a1d */
[C---:B------:R-:W-:Y:S01]  /*0a50*/  ISETP.GT.U32.AND P2, PT, R29.reuse, R14, PT ;  /* 0x0000000e1d00720c */ /* 0x040fe20003f44070 */
[----:B------:R-:W-:Y:S01]  /*0a60*/  IMAD R51, R40, c[0x0][0x188], RZ ;  /* 0x0000620028337a24 */ /* 0x000fe200078e02ff */
[C---:B------:R-:W-:Y:S01]  /*0a70*/  ISETP.GT.U32.AND P5, PT, R29.reuse, R8, PT ;  /* 0x000000081d00720c */ /* 0x040fe20003fa4070 */
[----:B------:R-:W0:Y:S01]  /*0a80*/  F2I.FTZ.U32.TRUNC.NTZ R9, R9 ;  /* 0x0000000900097305 */ /* 0x000e22000021f000 */
[----:B------:R-:W-:Y:S01]  /*0a90*/  ISETP.GT.U32.AND P6, PT, R29, R5, PT ;  /* 0x000000051d00720c */ /* 0x000fe20003fc4070 */
[----:B------:R-:W-:Y:S01]  /*0aa0*/  IMAD R53, R38, c[0x0][0x188], RZ ;  /* 0x0000620026357a24 */ /* 0x000fe200078e02ff */
[----:B------:R-:W-:Y:S01]  /*0ab0*/  ISETP.GE.AND P0, PT, R3, RZ, PT ;  /* 0x000000ff0300720c */ /* 0x000fe20003f06270 */
[----:B------:R-:W-:Y:S01]  /*0ac0*/  IMAD.HI.U32 R3, R10, R17, RZ ;  /* 0x000000110a037227 */ /* 0x000fe200078e00ff */
[----:B------:R-:W-:-:S02]  /*0ad0*/  ISETP.GE.AND P1, PT, R11, RZ, PT ;  /* 0x000000ff0b00720c */ /* 0x000fc40003f26270 */
[----:B------:R-:W-:Y:S01]  /*0ae0*/  IADD3 R15, R7, 0xa, RZ ;  /* 0x0000000a070f7810 */ /* 0x000fe20007ffe0ff */
[----:B------:R-:W-:Y:S02]  /*0af0*/  IMAD.MOV R16, RZ, RZ, -R3 ;  /* 0x000000ffff107224 */ /* 0x000fe400078e0a03 */
[--C-:B------:R-:W-:Y:S02]  /*0b00*/  @!P2 IMAD.IADD R14, R14, 0x1, -R29.reuse ;  /* 0x000000010e0ea824 */ /* 0x100fe400078e0a1d */
[--C-:B------:R-:W-:Y:S02]  /*0b10*/  @!P5 IMAD.IADD R8, R8, 0x1, -R29.reuse ;  /* 0x000000010808d824 */ /* 0x100fe400078e0a1d */
[--C-:B------:R-:W-:Y:S01]  /*0b20*/  @!P6 IMAD.IADD R5, R5, 0x1, -R29.reuse ;  /* 0x000000010505e824 */ /* 0x100fe200078e0a1d */
[----:B------:R-:W-:Y:S01]  /*0b30*/  ISETP.GT.U32.AND P5, PT, R29, R14, PT ;  /* 0x0000000e1d00720c */ /* 0x000fe20003fa4070 */
[----:B------:R-:W-:Y:S01]  /*0b40*/  @!P3 IMAD.IADD R12, R12, 0x1, -R29 ;  /* 0x000000010c0cb824 */ /* 0x000fe200078e0a1d */
[----:B------:R-:W-:Y:S01]  /*0b50*/  ISETP.GE.AND P3, PT, R13, RZ, PT ;  /* 0x000000ff0d00720c */ /* 0x000fe20003f66270 */
[----:B------:R-:W-:Y:S01]  /*0b60*/  IMAD.MOV.U32 R11, RZ, RZ, R5 ;  /* 0x000000ffff0b7224 */ /* 0x000fe200078e0005 */
[----:B------:R-:W-:Y:S01]  /*0b70*/  ISETP.GE.AND P6, PT, R19, RZ, PT ;  /* 0x000000ff1300720c */ /* 0x000fe20003fc6270 */
[----:B------:R-:W-:Y:S01]  /*0b80*/  IMAD R3, R29, R16, R17 ;  /* 0x000000101d037224 */ /* 0x000fe200078e0211 */
[----:B------:R-:W-:Y:S01]  /*0b90*/  IADD3 R16, R7, 0x9, RZ ;  /* 0x0000000907107810 */ /* 0x000fe20007ffe0ff */
[----:B------:R-:W-:Y:S01]  /*0ba0*/  @!P0 IMAD.MOV R11, RZ, RZ, -R11 ;  /* 0x000000ffff0b8224 */ /* 0x000fe200078e0a0b */
[----:B------:R-:W-:Y:S01]  /*0bb0*/  ISETP.GT.U32.AND P2, PT, R29, R12, PT ;  /* 0x0000000c1d00720c */ /* 0x000fe20003f44070 */
[----:B------:R-:W-:Y:S01]  /*0bc0*/  IMAD.MOV.U32 R13, RZ, RZ, R8 ;  /* 0x000000ffff0d7224 */ /* 0x000fe200078e0008 */
[----:B------:R-:W-:Y:S01]  /*0bd0*/  ISETP.GE.AND P0, PT, R15, RZ, PT ;  /* 0x000000ff0f00720c */ /* 0x000fe20003f06270 */
[----:B0-----:R-:W-:Y:S01]  /*0be0*/  IMAD.MOV R8, RZ, RZ, -R9 ;  /* 0x000000ffff087224 */ /* 0x001fe200078e0a09 */
[----:B------:R-:W-:Y:S01]  /*0bf0*/  IABS R15, R15 ;  /* 0x0000000f000f7213 */ /* 0x000fe20000000000 */
[----:B------:R-:W-:Y:S01]  /*0c00*/  @!P1 IMAD.MOV R13, RZ, RZ, -R13 ;  /* 0x000000ffff0d9224 */ /* 0x000fe200078e0a0d */
[----:B------:R-:W-:Y:S01]  /*0c10*/  IABS R18, R16 ;  /* 0x0000001000127213 */ /* 0x000fe20000000000 */
[----:B------:R-:W-:Y:S01]  /*0c20*/  @!P5 IMAD.IADD R14, R14, 0x1, -R29 ;  /* 0x000000010e0ed824 */ /* 0x000fe200078e0a1d */
[----:B------:R-:W-:Y:S01]  /*0c30*/  ISETP.GE.AND P1, PT, R16, RZ, PT ;  /* 0x000000ff1000720c */ /* 0x000fe20003f26270 */
[----:B------:R-:W-:Y:S01]  /*0c40*/  IMAD.MOV.U32 R16, RZ, RZ, R15 ;  /* 0x000000ffff107224 */ /* 0x000fe200078e000f */
[----:B------:R-:W-:Y:S01]  /*0c50*/  ISETP.GT.U32.AND P5, PT, R29, R3, PT ;  /* 0x000000031d00720c */ /* 0x000fe20003fa4070 */
[----:B------:R-:W-:Y:S01]  /*0c60*/  IMAD.HI.U32 R15, R10, R18, RZ ;  /* 0x000000120a0f7227 */ /* 0x000fe200078e00ff */
[----:B------:R-:W-:-:S02]  /*0c70*/  IADD3 R17, R7, 0x8, RZ ;  /* 0x0000000807117810 */ /* 0x000fc40007ffe0ff */
[----:B------:R-:W-:Y:S01]  /*0c80*/  IABS R19, R28 ;  /* 0x0000001c00137213 */ /* 0x000fe20000000000 */
[----:B------:R-:W-:-:S04]  /*0c90*/  IMAD.HI.U32 R5, R10, R16, RZ ;  /* 0x000000100a057227 */ /* 0x000fc800078e00ff */
[----:B------:R-:W-:Y:S02]  /*0ca0*/  IMAD R21, R8, R33, RZ ;  /* 0x0000002108157224 */ /* 0x000fe400078e02ff */
[----:B------:R-:W-:Y:S02]  /*0cb0*/  IMAD.MOV.U32 R8, RZ, RZ, RZ ;  /* 0x000000ffff087224 */ /* 0x000fe400078e00ff */
[----:B------:R-:W-:Y:S01]  /*0cc0*/  @!P2 IMAD.IADD R12, R12, 0x1, -R29 ;  /* 0x000000010c0ca824 */ /* 0x000fe200078e0a1d */
[----:B------:R-:W-:Y:S01]  /*0cd0*/  ISETP.GE.AND P2, PT, R17, RZ, PT ;  /* 0x000000ff1100720c */ /* 0x000fe20003f46270 */
[----:B------:R-:W-:Y:S01]  /*0ce0*/  IMAD.MOV R15, RZ, RZ, -R15 ;  /* 0x000000ffff0f7224 */ /* 0x000fe200078e0a0f */
[----:B------:R-:W-:Y:S01]  /*0cf0*/  IABS R17, R17 ;  /* 0x0000001100117213 */ /* 0x000fe20000000000 */
[----:B------:R-:W-:Y:S02]  /*0d00*/  IMAD.MOV R5, RZ, RZ, -R5 ;  /* 0x000000ffff057224 */ /* 0x000fe400078e0a05 */
[----:B------:R-:W-:-:S04]  /*0d10*/  IMAD.HI.U32 R21, R9, R21, R8 ;  /* 0x0000001509157227 */ /* 0x000fc800078e0008 */
[C---:B------:R-:W-:Y:S01]  /*0d20*/  IMAD R8, R29.reuse, R15, R18 ;  /* 0x0000000f1d087224 */ /* 0x040fe200078e0212 */
[----:B------:R-:W-:Y:S01]  /*0d30*/  IABS R18, R25 ;  /* 0x0000001900127213 */ /* 0x000fe20000000000 */
[----:B------:R-:W-:Y:S02]  /*0d40*/  IMAD R5, R29, R5, R16 ;  /* 0x000000051d057224 */ /* 0x000fe400078e0210 */
[----:B------:R-:W-:Y:S02]  /*0d50*/  IMAD.MOV.U32 R15, RZ, RZ, R12 ;  /* 0x000000ffff0f7224 */ /* 0x000fe400078e000c */
[----:B------:R-:W-:Y:S01]  /*0d60*/  @!P5 IMAD.IADD R3, R3, 0x1, -R29 ;  /* 0x000000010303d824 */ /* 0x000fe200078e0a1d */
[C---:B------:R-:W-:Y:S01]  /*0d70*/  ISETP.GT.U32.AND P5, PT, R29.reuse, R5, PT ;  /* 0x000000051d00720c */ /* 0x040fe20003fa4070 */
[----:B------:R-:W-:Y:S01]  /*0d80*/  IMAD.MOV.U32 R16, RZ, RZ, R17 ;  /* 0x000000ffff107224 */ /* 0x000fe200078e0011 */
[----:B------:R-:W-:Y:S01]  /*0d90*/  IABS R17, R23 ;  /* 0x0000001700117213 */ /* 0x000fe20000000000 */
[----:B------:R-:W-:Y:S01]  /*0da0*/  @!P4 IMAD.MOV R15, RZ, RZ, -R15 ;  /* 0x000000ffff0fc224 */ /* 0x000fe200078e0a0f */
[----:B------:R-:W-:Y:S01]  /*0db0*/  ISETP.GT.U32.AND P4, PT, R29, R3, PT ;  /* 0x000000031d00720c */ /* 0x000fe20003f84070 */
[----:B------:R-:W-:-:S04]  /*0dc0*/  IMAD.HI.U32 R9, R10, R16, RZ ;  /* 0x000000100a097227 */ /* 0x000fc800078e00ff */
[----:B------:R-:W-:Y:S02]  /*0dd0*/  IMAD.MOV R9, RZ, RZ, -R9 ;  /* 0x000000ffff097224 */ /* 0x000fe400078e0a09 */
[----:B------:R-:W-:Y:S01]  /*0de0*/  @!P6 IMAD.MOV R14, RZ, RZ, -R14 ;  /* 0x000000ffff0ee224 */ /* 0x000fe200078e0a0e */
[C---:B------:R-:W-:Y:S01]  /*0df0*/  ISETP.GT.U32.AND P6, PT, R29.reuse, R8, PT ;  /* 0x000000081d00720c */ /* 0x040fe20003fc4070 */
[----:B------:R-:W-:Y:S02]  /*0e00*/  IMAD R9, R29, R9, R16 ;  /* 0x000000091d097224 */ /* 0x000fe400078e0210 */
[--C-:B------:R-:W-:Y:S02]  /*0e10*/  @!P5 IMAD.IADD R5, R5, 0x1, -R29.reuse ;  /* 0x000000010505d824 */ /* 0x100fe400078e0a1d */
[----:B------:R-:W-:Y:S01]  /*0e20*/  @!P4 IMAD.IADD R3, R3, 0x1, -R29 ;  /* 0x000000010303c824 */ /* 0x000fe200078e0a1d */
[C---:B------:R-:W-:Y:S01]  /*0e30*/  ISETP.GT.U32.AND P4, PT, R29.reuse, R9, PT ;  /* 0x000000091d00720c */ /* 0x040fe20003f84070 */
[----:B------:R-:W-:Y:S01]  /*0e40*/  IMAD.HI.U32 R12, R10, R17, RZ ;  /* 0x000000110a0c7227 */ /* 0x000fe200078e00ff */
[----:B------:R-:W-:-:S03]  /*0e50*/  ISETP.GT.U32.AND P5, PT, R29, R5, PT ;  /* 0x000000051d00720c */ /* 0x000fc60003fa4070 */
[----:B------:R-:W-:Y:S02]  /*0e60*/  IMAD.MOV R12, RZ, RZ, -R12 ;  /* 0x000000ffff0c7224 */ /* 0x000fe400078e0a0c */
[----:B------:R-:W-:-:S04]  /*0e70*/  IMAD.HI.U32 R16, R10, R18, RZ ;  /* 0x000000120a107227 */ /* 0x000fc800078e00ff */
[----:B------:R-:W-:Y:S02]  /*0e80*/  IMAD R12, R29, R12, R17 ;  /* 0x0000000c1d0c7224 */ /* 0x000fe400078e0211 */
[--C-:B------:R-:W-:Y:S02]  /*0e90*/  @!P4 IMAD.IADD R9, R9, 0x1, -R29.reuse ;  /* 0x000000010909c824 */ /* 0x100fe400078e0a1d */
[--C-:B------:R-:W-:Y:S02]  /*0ea0*/  @!P6 IMAD.IADD R8, R8, 0x1, -R29.reuse ;  /* 0x000000010808e824 */ /* 0x100fe400078e0a1d */
[----:B------:R-:W-:Y:S01]  /*0eb0*/  @!P5 IMAD.IADD R5, R5, 0x1, -R29 ;  /* 0x000000010505d824 */ /* 0x000fe200078e0a1d */
[C---:B------:R-:W-:Y:S01]  /*0ec0*/  ISETP.GT.U32.AND P4, PT, R29.reuse, R9, PT ;  /* 0x000000091d00720c */ /* 0x040fe20003f84070 */
[----:B------:R-:W-:Y:S01]  /*0ed0*/  IMAD.MOV R16, RZ, RZ, -R16 ;  /* 0x000000ffff107224 */ /* 0x000fe200078e0a10 */
[C---:B------:R-:W-:Y:S01]  /*0ee0*/  ISETP.GT.U32.AND P5, PT, R29.reuse, R12, PT ;  /* 0x0000000c1d00720c */ /* 0x040fe20003fa4070 */
[----:B------:R-:W-:Y:S01]  /*0ef0*/  IMAD.HI.U32 R17, R10, R19, RZ ;  /* 0x000000130a117227 */ /* 0x000fe200078e00ff */
[----:B------:R-:W-:-:S03]  /*0f00*/  ISETP.GT.U32.AND P6, PT, R29, R8, PT ;  /* 0x000000081d00720c */ /* 0x000fc60003fc4070 */
[----:B------:R-:W-:Y:S02]  /*0f10*/  IMAD R16, R29, R16, R18 ;  /* 0x000000101d107224 */ /* 0x000fe400078e0212 */
[----:B------:R-:W-:Y:S02]  /*0f20*/  IMAD.MOV R18, RZ, RZ, -R17 ;  /* 0x000000ffff127224 */ /* 0x000fe400078e0a11 */
[----:B------:R-:W-:-:S04]  /*0f30*/  IMAD.HI.U32 R17, R10, R20, RZ ;  /* 0x000000140a117227 */ /* 0x000fc800078e00ff */
[----:B------:R-:W-:Y:S02]  /*0f40*/  IMAD R18, R29, R18, R19 ;  /* 0x000000121d127224 */ /* 0x000fe400078e0213 */
[--C-:B------:R-:W-:Y:S02]  /*0f50*/  @!P4 IMAD.IADD R9, R9, 0x1, -R29.reuse ;  /* 0x000000010909c824 */ /* 0x100fe400078e0a1d */
[--C-:B------:R-:W-:Y:S01]  /*0f60*/  @!P5 IMAD.IADD R12, R12, 0x1, -R29.reuse ;  /* 0x000000010c0cd824 */ /* 0x100fe200078e0a1d */
[C---:B------:R-:W-:Y:S01]  /*0f70*/  ISETP.GT.U32.AND P4, PT, R29.reuse, R18, PT ;  /* 0x000000121d00720c */ /* 0x040fe20003f84070 */
[----:B------:R-:W-:Y:S01]  /*0f80*/  @!P6 IMAD.IADD R8, R8, 0x1, -R29 ;  /* 0x000000010808e824 */ /* 0x000fe200078e0a1d */
[C---:B------:R-:W-:Y:S01]  /*0f90*/  ISETP.GT.U32.AND P6, PT, R29.reuse, R16, PT ;  /* 0x000000101d00720c */ /* 0x040fe20003fc4070 */
[----:B------:R-:W-:Y:S01]  /*0fa0*/  IMAD.MOV R17, RZ, RZ, -R17 ;  /* 0x000000ffff117224 */ /* 0x000fe200078e0a11 */
[----:B------:R-:W-:Y:S01]  /*0fb0*/  ISETP.GT.U32.AND P5, PT, R29, R12, PT ;  /* 0x0000000c1d00720c */ /* 0x000fe20003fa4070 */
[----:B------:R-:W-:-:S04]  /*0fc0*/  IMAD.HI.U32 R19, R10, R22, RZ ;  /* 0x000000160a137227 */ /* 0x000fc800078e00ff */
[C---:B------:R-:W-:Y:S02]  /*0fd0*/  IMAD R20, R29.reuse, R17, R20 ;  /* 0x000000111d147224 */ /* 0x040fe400078e0214 */
[----:B------:R-:W-:Y:S02]  /*0fe0*/  IMAD.MOV R19, RZ, RZ, -R19 ;  /* 0x000000ffff137224 */ /* 0x000fe400078e0a13 */
[--C-:B------:R-:W-:Y:S02]  /*0ff0*/  @!P4 IMAD.IADD R18, R18, 0x1, -R29.reuse ;  /* 0x000000011212c824 */ /* 0x100fe400078e0a1d */
[--C-:B------:R-:W-:Y:S02]  /*1000*/  @!P6 IMAD.IADD R16, R16, 0x1, -R29.reuse ;  /* 0x000000011010e824 */ /* 0x100fe400078e0a1d */
[----:B------:R-:W-:Y:S01]  /*1010*/  IMAD.HI.U32 R17, R10, R24, RZ ;  /* 0x000000180a117227 */ /* 0x000fe200078e00ff */
[C---:B------:R-:W-:Y:S02]  /*1020*/  ISETP.GT.U32.AND P4, PT, R29.reuse, R18, PT ;  /* 0x000000121d00720c */ /* 0x040fe40003f84070 */
[C---:B------:R-:W-:Y:S01]  /*1030*/  ISETP.GT.U32.AND P6, PT, R29.reuse, R16, PT ;  /* 0x000000101d00720c */ /* 0x040fe20003fc4070 */
[----:B------:R-:W-:Y:S01]  /*1040*/  @!P5 IMAD.IADD R12, R12, 0x1, -R29 ;  /* 0x000000010c0cd824 */ /* 0x000fe200078e0a1d */
[C---:B------:R-:W-:Y:S01]  /*1050*/  ISETP.GT.U32.AND P5, PT, R29.reuse, R20, PT ;  /* 0x000000141d00720c */ /* 0x040fe20003fa4070 */
[----:B------:R-:W-:-:S02]  /*1060*/  IMAD R22, R29, R19, R22 ;  /* 0x000000131d167224 */ /* 0x000fc400078e0216 */
[----:B------:R-:W-:Y:S02]  /*1070*/  IMAD.MOV R19, RZ, RZ, -R17 ;  /* 0x000000ffff137224 */ /* 0x000fe400078e0a11 */
[----:B------:R-:W-:-:S04]  /*1080*/  IMAD.HI.U32 R17, R10, R26, RZ ;  /* 0x0000001a0a117227 */ /* 0x000fc800078e00ff */
[----:B------:R-:W-:Y:S02]  /*1090*/  IMAD.MOV R17, RZ, RZ, -R17 ;  /* 0x000000ffff117224 */ /* 0x000fe400078e0a11 */
[C---:B------:R-:W-:Y:S02]  /*10a0*/  IMAD R24, R29.reuse, R19, R24 ;  /* 0x000000131d187224 */ /* 0x040fe400078e0218 */
[C---:B------:R-:W-:Y:S02]  /*10b0*/  IMAD R26, R29.reuse, R17, R26 ;  /* 0x000000111d1a7224 */ /* 0x040fe400078e021a */
[--C-:B------:R-:W-:Y:S01]  /*10c0*/  @!P4 IMAD.IADD R18, R18, 0x1, -R29.reuse ;  /* 0x000000011212c824 */ /* 0x100fe200078e0a1d */
[----:B------:R-:W-:Y:S01]  /*10d0*/  ISETP.GT.U32.AND P4, PT, R29, R24, PT ;  /* 0x000000181d00720c */ /* 0x000fe20003f84070 */
[----:B------:R-:W-:Y:S01]  /*10e0*/  @!P5 IMAD.IADD R20, R20, 0x1, -R29 ;  /* 0x000000011414d824 */ /* 0x000fe200078e0a1d */
[----:B------:R-:W-:Y:S01]  /*10f0*/  ISETP.GE.AND P5, PT, R23, RZ, PT ;  /* 0x000000ff1700720c */ /* 0x000fe20003fa6270 */
[----:B------:R-:W-:-:S02]  /*1100*/  IMAD.MOV.U32 R17, RZ, RZ, R3 ;  /* 0x000000ffff117224 */ /* 0x000fc400078e0003 */
[----:B------:R-:W-:Y:S01]  /*1110*/  @!P6 IMAD.IADD R16, R16, 0x1, -R29 ;  /* 0x000000011010e824 */ /* 0x000fe200078e0a1d */
[C---:B------:R-:W-:Y:S01]  /*1120*/  ISETP.GT.U32.AND P6, PT, R29.reuse, R22, PT ;  /* 0x000000161d00720c */ /* 0x040fe20003fc4070 */
[----:B------:R-:W-:Y:S01]  /*1130*/  @!P3 IMAD.MOV R17, RZ, RZ, -R17 ;  /* 0x000000ffff11b224 */ /* 0x000fe200078e0a11 */
[----:B------:R-:W-:Y:S01]  /*1140*/  ISETP.GT.U32.AND P3, PT, R29, R20, PT ;  /* 0x000000141d00720c */ /* 0x000fe20003f64070 */
[----:B------:R-:W-:-:S04]  /*1150*/  IMAD.HI.U32 R10, R10, R27, RZ ;  /* 0x0000001b0a0a7227 */ /* 0x000fc800078e00ff */
[----:B------:R-:W-:Y:S02]  /*1160*/  IMAD.MOV R10, RZ, RZ, -R10 ;  /* 0x000000ffff0a7224 */ /* 0x000fe400078e0a0a */
[----:B------:R-:W-:-:S04]  /*1170*/  IMAD.HI.U32 R3, R21, R44, RZ ;  /* 0x0000002c15037227 */ /* 0x000fc800078e00ff */
[----:B------:R-:W-:Y:S02]  /*1180*/  IMAD.MOV.U32 R21, RZ, RZ, R8 ;  /* 0x000000ffff157224 */ /* 0x000fe400078e0008 */
[----:B------:R-:W-:Y:S01]  /*1190*/  @!P4 IMAD.IADD R24, R24, 0x1, -R29 ;  /* 0x000000011818c824 */ /* 0x000fe200078e0a1d */
[----:B------:R-:W-:Y:S01]  /*11a0*/  ISETP.GE.AND P4, PT, R25, RZ, PT ;  /* 0x000000ff1900720c */ /* 0x000fe20003f86270 */
[C---:B------:R-:W-:Y:S02]  /*11b0*/  IMAD R27, R29.reuse, R10, R27 ;  /* 0x0000000a1d1b7224 */ /* 0x040fe400078e021b */
[----:B------:R-:W-:Y:S01]  /*11c0*/  @!P6 IMAD.IADD R22, R22, 0x1, -R29 ;  /* 0x000000011616e824 */ /* 0x000fe200078e0a1d */
[C---:B------:R-:W-:Y:S01]  /*11d0*/  ISETP.GT.U32.AND P6, PT, R29.reuse, R26, PT ;  /* 0x0000001a1d00720c */ /* 0x040fe20003fc4070 */
[----:B------:R-:W-:Y:S01]  /*11e0*/  @!P1 IMAD.MOV R21, RZ, RZ, -R21 ;  /* 0x000000ffff159224 */ /* 0x000fe200078e0a15 */
[C---:B------:R-:W-:Y:S01]  /*11f0*/  ISETP.GT.U32.AND P1, PT, R29.reuse, R24, PT ;  /* 0x000000181d00720c */ /* 0x040fe20003f24070 */
[----:B------:R-:W-:Y:S01]  /*1200*/  @!P3 IMAD.IADD R20, R20, 0x1, -R29 ;  /* 0x000000011414b824 */ /* 0x000fe200078e0a1d */
[----:B------:R-:W-:Y:S01]  /*1210*/  ISETP.GT.U32.AND P3, PT, R29, R27, PT ;  /* 0x0000001b1d00720c */ /* 0x000fe20003f64070 */
[----:B------:R-:W-:-:S02]  /*1220*/  IMAD.MOV R3, RZ, RZ, -R3 ;  /* 0x000000ffff037224 */ /* 0x000fc400078e0a03 */
[----:B------:R-:W-:Y:S01]  /*1230*/  IMAD.MOV.U32 R19, RZ, RZ, R5 ;  /* 0x000000ffff137224 */ /* 0x000fe200078e0005 */
[----:B------:R-:W-:Y:S01]  /*1240*/  SHF.R.S32.HI R5, RZ, 0x2, R0 ;  /* 0x00000002ff057819 */ /* 0x000fe20000011400 */
[----:B------:R-:W-:Y:S02]  /*1250*/  IMAD R44, R33, R3, R44 ;  /* 0x00000003212c7224 */ /* 0x000fe400078e022c */
[----:B------:R-:W-:Y:S01]  /*1260*/  IMAD.MOV.U32 R23, RZ, RZ, R9 ;  /* 0x000000ffff177224 */ /* 0x000fe200078e0009 */
[----:B------:R-:W-:Y:S01]  /*1270*/  SGXT R5, R5, 0x1 ;  /* 0x000000010505781a */ /* 0x000fe20000000200 */
[--C-:B------:R-:W-:Y:S01]  /*1280*/  @!P6 IMAD.IADD R26, R26, 0x1, -R29.reuse ;  /* 0x000000011a1ae824 */ /* 0x100fe200078e0a1d */
[----:B------:R-:W-:Y:S01]  /*1290*/  LOP3.LUT R9, R0, 0x7, RZ, 0xc0, !PT ;  /* 0x0000000700097812 */ /* 0x000fe200078ec0ff */
[--C-:B------:R-:W-:Y:S01]  /*12a0*/  @!P1 IMAD.IADD R24, R24, 0x1, -R29.reuse ;  /* 0x0000000118189824 */ /* 0x100fe200078e0a1d */
[----:B------:R-:W-:Y:S01]  /*12b0*/  ISETP.GT.U32.AND P1, PT, R33, R44, PT ;  /* 0x0000002c2100720c */ /* 0x000fe20003f24070 */
[----:B------:R-:W-:Y:S01]  /*12c0*/  @!P3 IMAD.IADD R27, R27, 0x1, -R29 ;  /* 0x000000011b1bb824 */ /* 0x000fe200078e0a1d */
[C---:B------:R-:W-:Y:S01]  /*12d0*/  ISETP.GT.U32.AND P6, PT, R29.reuse, R26, PT ;  /* 0x0000001a1d00720c */ /* 0x040fe20003fc4070 */
[----:B------:R-:W-:Y:S01]  /*12e0*/  @!P0 IMAD.MOV R19, RZ, RZ, -R19 ;  /* 0x000000ffff138224 */ /* 0x000fe200078e0a13 */
[C---:B------:R-:W-:Y:S01]  /*12f0*/  ISETP.GT.U32.AND P0, PT, R29.reuse, R22, PT ;  /* 0x000000161d00720c */ /* 0x040fe20003f04070 */
[----:B------:R-:W-:Y:S01]  /*1300*/  @!P2 IMAD.MOV R23, RZ, RZ, -R23 ;  /* 0x000000ffff17a224 */ /* 0x000fe200078e0a17 */
[----:B------:R-:W-:Y:S01]  /*1310*/  ISETP.GT.U32.AND P3, PT, R29, R27, PT ;  /* 0x0000001b1d00720c */ /* 0x000fe20003f64070 */
[----:B------:R-:W-:Y:S01]  /*1320*/  IMAD.MOV.U32 R25, RZ, RZ, R12 ;  /* 0x000000ffff197224 */ /* 0x000fe200078e000c */
[----:B------:R-:W-:Y:S01]  /*1330*/  ISETP.GE.AND P2, PT, R28, RZ, PT ;  /* 0x000000ff1c00720c */ /* 0x000fe20003f46270 */
[C---:B------:R-:W-:Y:S01]  /*1340*/  IMAD.SHL.U32 R3, R0.reuse, 0x20, RZ ;  /* 0x0000002000037824 */ /* 0x040fe200078e00ff */
[----:B------:R-:W-:Y:S01]  /*1350*/  LOP3.LUT R8, R5, 0x90, RZ, 0xc0, !PT ;  /* 0x0000009005087812 */ /* 0x000fe200078ec0ff */
[----:B------:R-:W-:-:S02]  /*1360*/  IMAD.SHL.U32 R5, R0, 0x40, RZ ;  /* 0x0000004000057824 */ /* 0x000fc400078e00ff */
[----:B------:R-:W-:Y:S01]  /*1370*/  @!P1 IMAD.IADD R44, R44, 0x1, -R33 ;  /* 0x000000012c2c9824 */ /* 0x000fe200078e0a21 */
[----:B------:R-:W-:Y:S01]  /*1380*/  LOP3.LUT R10, R8, 0x60, R3, 0xf8, !PT ;  /* 0x00000060080a7812 */ /* 0x000fe200078ef803 */
[----:B------:R-:W-:Y:S01]  /*1390*/  @!P5 IMAD.MOV R25, RZ, RZ, -R25 ;  /* 0x000000ffff19d224 */ /* 0x000fe200078e0a19 */
[----:B------:R-:W-:Y:S01]  /*13a0*/  ISETP.GE.AND P5, PT, R31, RZ, PT ;  /* 0x000000ff1f00720c */ /* 0x000fe20003fa6270 */
[--C-:B------:R-:W-:Y:S01]  /*13b0*/  @!P0 IMAD.IADD R22, R22, 0x1, -R29.reuse ;  /* 0x0000000116168824 */ /* 0x100fe200078e0a1d */
[----:B------:R-:W-:Y:S01]  /*13c0*/  ISETP.GE.AND P0, PT, R30, RZ, PT ;  /* 0x000000ff1e00720c */ /* 0x000fe20003f06270 */
[--C-:B------:R-:W-:Y:S01]  /*13d0*/  @!P6 IMAD.IADD R26, R26, 0x1, -R29.reuse ;  /* 0x000000011a1ae824 */ /* 0x100fe200078e0a1d */
[----:B------:R-:W-:Y:S01]  /*13e0*/  ISETP.GE.AND P6, PT, R32, RZ, PT ;  /* 0x000000ff2000720c */ /* 0x000fe20003fc6270 */
[----:B------:R-:W-:Y:S01]  /*13f0*/  @!P3 IMAD.IADD R27, R27, 0x1, -R29 ;  /* 0x000000011b1bb824 */ /* 0x000fe200078e0a1d */
[----:B------:R-:W-:Y:S01]  /*1400*/  ISETP.GT.U32.AND P1, PT, R33, R44, PT ;  /* 0x0000002c2100720c */ /* 0x000fe20003f24070 */
[----:B------:R-:W-:Y:S01]  /*1410*/  @!P2 IMAD.MOV R18, RZ, RZ, -R18 ;  /* 0x000000ffff12a224 */ /* 0x000fe200078e0a12 */
[----:B------:R-:W-:Y:S01]  /*1420*/  ISETP.GE.AND P3, PT, R34, RZ, PT ;  /* 0x000000ff2200720c */ /* 0x000fe20003f66270 */
[----:B------:R-:W-:Y:S01]  /*1430*/  IMAD.SHL.U32 R3, R0, 0x2, RZ ;  /* 0x0000000200037824 */ /* 0x000fe200078e00ff */
[----:B------:R-:W-:Y:S01]  /*1440*/  ISETP.GE.AND P2, PT, R7, RZ, PT ;  /* 0x000000ff0700720c */ /* 0x000fe20003f46270 */
[----:B------:R-:W-:Y:S01]  /*1450*/  @!P4 IMAD.MOV R16, RZ, RZ, -R16 ;  /* 0x000000ffff10c224 */ /* 0x000fe200078e0a10 */
[----:B------:R-:W-:Y:S01]  /*1460*/  LOP3.LUT R12, R5, 0x800, RZ, 0xc0, !PT ;  /* 0x00000800050c7812 */ /* 0x000fe200078ec0ff */
[----:B------:R-:W-:Y:S01]  /*1470*/  @!P5 IMAD.MOV R22, RZ, RZ, -R22 ;  /* 0x000000ffff16d224 */ /* 0x000fe200078e0a16 */
[----:B------:R-:W-:Y:S01]  /*1480*/  LOP3.LUT R29, R10, 0x10, R3, 0x78, !PT ;  /* 0x000000100a1d7812 */ /* 0x000fe200078e7803 */
[----:B------:R-:W-:Y:S01]  /*1490*/  @!P0 IMAD.MOV R20, RZ, RZ, -R20 ;  /* 0x000000ffff148224 */ /* 0x000fe200078e0a14 */
[----:B------:R-:W-:Y:S01]  /*14a0*/  ISETP.NE.AND P0, PT, RZ, c[0x0][0x178], PT ;  /* 0x00005e00ff007a0c */ /* 0x000fe20003f05270 */
[C---:B------:R-:W-:Y:S01]  /*14b0*/  IMAD R28, R9.reuse, 0x100, R12 ;  /* 0x00000100091c7824 */ /* 0x040fe200078e020c */
[----:B------:R-:W-:Y:S01]  /*14c0*/  LOP3.LUT R30, R2, 0x50, RZ, 0xfc, !PT ;  /* 0x00000050021e7812 */ /* 0x000fe200078efcff */
[----:B------:R-:W-:Y:S01]  /*14d0*/  IMAD.SHL.U32 R12, R9, 0x10, RZ ;  /* 0x00000010090c7824 */ /* 0x000fe200078e00ff */
[----:B------:R-:W-:Y:S01]  /*14e0*/  SHF.R.S32.HI R9, RZ, 0x1f, R6 ;  /* 0x0000001fff097819 */ /* 0x000fe20000011406 */
[----:B------:R-:W-:Y:S01]  /*14f0*/  @!P1 IMAD.IADD R44, R44, 0x1, -R33 ;  /* 0x000000012c2c9824 */ /* 0x000fe200078e0a21 */
[----:B------:R-:W-:Y:S01]  /*1500*/  ISETP.NE.AND P1, PT, RZ, c[0x0][0x17c], PT ;  /* 0x00005f00ff007a0c */ /* 0x000fe20003f25270 */
[----:B------:R-:W-:Y:S01]  /*1510*/  @!P6 IMAD.MOV R24, RZ, RZ, -R24 ;  /* 0x000000ffff18e224 */ /* 0x000fe200078e0a18 */
[----:B------:R-:W-:Y:S01]  /*1520*/  LOP3.LUT R31, R12, 0x30, R3, 0x78, !PT ;  /* 0x000000300c1f7812 */ /* 0x000fe200078e7803 */
[----:B------:R-:W-:Y:S01]  /*1530*/  @!P3 IMAD.MOV R26, RZ, RZ, -R26 ;  /* 0x000000ffff1ab224 */ /* 0x000fe200078e0a1a */
[----:B------:R-:W-:Y:S01]  /*1540*/  LOP3.LUT R12, RZ, c[0x0][0x17c], RZ, 0x33, !PT ;  /* 0x00005f00ff0c7a12 */ /* 0x000fe200078e33ff */
[----:B------:R-:W-:Y:S01]  /*1550*/  @!P2 IMAD.MOV R27, RZ, RZ, -R27 ;  /* 0x000000ffff1ba224 */ /* 0x000fe200078e0a1b */
[----:B------:R-:W-:Y:S01]  /*1560*/  LEA.HI R43, R9, R6, RZ, 0x7 ;  /* 0x00000006092b7211 */ /* 0x000fe200078f38ff */
[----:B------:R-:W-:Y:S01]  /*1570*/  IMAD.SHL.U32 R8, R0, 0x10, RZ ;  /* 0x0000001000087824 */ /* 0x000fe200078e00ff */
[----:B------:R-:W-:Y:S01]  /*1580*/  SEL R11, R12, R11, !P1 ;  /* 0x0000000b0c0b7207 */ /* 0x000fe20004800000 */
[----:B------:R-:W-:Y:S01]  /*1590*/  IMAD.IADD R6, R28, 0x1, R31 ;  /* 0x000000011c067824 */ /* 0x000fe200078e021f */
[----:B------:R-:W-:Y:S01]  /*15a0*/  SEL R13, R12, R13, !P1 ;  /* 0x0000000d0c0d7207 */ /* 0x000fe20004800000 */
[----:B------:R-:W-:Y:S01]  /*15b0*/  IMAD R155, R30, c[0x0][0x188], RZ ;  /* 0x000062001e9b7a24 */ /* 0x000fe200078e02ff */
[C---:B------:R-:W-:Y:S01]  /*15c0*/  SEL R15, R12.reuse, R15, !P1 ;  /* 0x0000000f0c0f7207 */ /* 0x040fe20004800000 */
[----:B------:R-:W-:Y:S01]  /*15d0*/  IMAD R11, R11, c[0x0][0x190], RZ ;  /* 0x000064000b0b7a24 */ /* 0x000fe200078e02ff */
[C---:B------:R-:W-:Y:S01]  /*15e0*/  SEL R14, R12.reuse, R14, !P1 ;  /* 0x0000000e0c0e7207 */ /* 0x040fe20004800000 */
[----:B------:R-:W-:Y:S01]  /*15f0*/  IMAD R13, R13, c[0x0][0x190], RZ ;  /* 0x000064000d0d7a24 */ /* 0x000fe200078e02ff */
[C---:B------:R-:W-:Y:S01]  /*1600*/  SEL R17, R12.reuse, R17, !P1 ;  /* 0x000000110c117207 */ /* 0x040fe20004800000 */
[----:B------:R-:W-:Y:S01]  /*1610*/  IMAD R15, R15, c[0x0][0x190], RZ ;  /* 0x000064000f0f7a24 */ /* 0x000fe200078e02ff */
        /* <DEDUP_REMOVED lines=22> */
[----:B------:R-:W-:Y:S01]  /*1780*/  ISETP.GE.AND P1, PT, R4, RZ, PT ;  /* 0x000000ff0400720c */ /* 0x000fe20003f26270 */
[----:B------:R-:W-:Y:S01]  /*1790*/  IMAD R57, R26, c[0x0][0x190], RZ ;  /* 0x000064001a397a24 */ /* 0x000fe200078e02ff */
[----:B------:R-:W-:Y:S01]  /*17a0*/  LOP3.LUT R9, R0, 0x3f, RZ, 0xc0, !PT ;  /* 0x0000003f00097812 */ /* 0x000fe200078ec0ff */
[----:B------:R-:W-:Y:S01]  /*17b0*/  IMAD R27, R12, c[0x0][0x190], RZ ;  /* 0x000064000c1b7a24 */ /* 0x000fe200078e02ff */
[----:B------:R-:W-:-:S02]  /*17c0*/  LOP3.LUT R8, R8, 0x100, RZ, 0xc0, !PT ;  /* 0x0000010008087812 */ /* 0x000fc400078ec0ff */
[C---:B------:R-:W-:Y:S01]  /*17d0*/  LOP3.LUT R10, R9.reuse, 0x40, RZ, 0xfc, !PT ;  /* 0x00000040090a7812 */ /* 0x040fe200078efcff */
[----:B------:R-:W-:Y:S01]  /*17e0*/  IMAD R54, R9, c[0x0][0x18c], RZ ;  /* 0x0000630009367a24 */ /* 0x000fe200078e02ff */
[----:B------:R-:W-:Y:S01]  /*17f0*/  LOP3.LUT R12, R2, 0x8, RZ, 0xfc, !PT ;  /* 0x00000008020c7812 */ /* 0x000fe200078efcff */
[----:B------:R-:W-:Y:S01]  /*1800*/  IMAD.IADD R8, R8, 0x1, R29 ;  /* 0x0000000108087824 */ /* 0x000fe200078e021d */
[----:B------:R-:W-:Y:S01]  /*1810*/  LOP3.LUT R14, R2, 0x10, RZ, 0xfc, !PT ;  /* 0x00000010020e7812 */ /* 0x000fe200078efcff */
[----:B------:R-:W-:Y:S01]  /*1820*/  IMAD R106, R10, c[0x0][0x18c], RZ ;  /* 0x000063000a6a7a24 */ /* 0x000fe200078e02ff */
[----:B------:R-:W-:Y:S01]  /*1830*/  LOP3.LUT R16, R2, 0x18, RZ, 0xfc, !PT ;  /* 0x0000001802107812 */ /* 0x000fe200078efcff */
[----:B------:R-:W-:Y:S01]  /*1840*/  @!P1 IMAD.MOV R44, RZ, RZ, -R44 ;  /* 0x000000ffff2c9224 */ /* 0x000fe200078e0a2c */
[----:B------:R-:W-:Y:S01]  /*1850*/  @!P0 LOP3.LUT R44, RZ, c[0x0][0x178], RZ, 0x33, !PT ;  /* 0x00005e00ff2c8a12 */ /* 0x000fe200078e33ff */
[----:B------:R-:W-:Y:S01]  /*1860*/  IMAD.WIDE R106, R106, 0x2, RZ ;  /* 0x000000026a6a7825 */ /* 0x000fe200078e02ff */
[----:B------:R-:W-:-:S02]  /*1870*/  LOP3.LUT R18, R2, 0x20, RZ, 0xfc, !PT ;  /* 0x0000002002127812 */ /* 0x000fc400078efcff */
[----:B------:R-:W-:Y:S01]  /*1880*/  LOP3.LUT R20, R2, 0x28, RZ, 0xfc, !PT ;  /* 0x0000002802147812 */ /* 0x000fe200078efcff */
[----:B------:R-:W-:Y:S01]  /*1890*/  IMAD.WIDE R54, R54, 0x2, RZ ;  /* 0x0000000236367825 */ /* 0x000fe200078e02ff */
[C---:B------:R-:W-:Y:S02]  /*18a0*/  LOP3.LUT R22, R2.reuse, 0x30, RZ, 0xfc, !PT ;  /* 0x0000003002167812 */ /* 0x040fe400078efcff */
[----:B------:R-:W-:Y:S01]  /*18b0*/  LOP3.LUT R24, R2, 0x38, RZ, 0xfc, !PT ;  /* 0x0000003802187812 */ /* 0x000fe200078efcff */
[----:B------:R-:W-:Y:S01]  /*18c0*/  IMAD R64, R44, c[0x0][0x184], RZ ;  /* 0x000061002c407a24 */ /* 0x000fe200078e02ff */
[C---:B------:R-:W-:Y:S01]  /*18d0*/  LOP3.LUT R26, R2.reuse, 0x40, RZ, 0xfc, !PT ;  /* 0x00000040021a7812 */ /* 0x040fe200078efcff */
[--C-:B------:R-:W-:Y:S01]  /*18e0*/  IMAD.WIDE R130, R99, 0x2, R106.reuse ;  /* 0x0000000263827825 */ /* 0x100fe200078e026a */
[C---:B------:R-:W-:Y:S02]  /*18f0*/  LOP3.LUT R28, R2.reuse, 0x48, RZ, 0xfc, !PT ;  /* 0x00000048021c7812 */ /* 0x040fe400078efcff */
[C---:B------:R-:W-:Y:S01]  /*1900*/  LOP3.LUT R29, R2.reuse, 0x4c, RZ, 0xfc, !PT ;  /* 0x0000004c021d7812 */ /* 0x040fe200078efcff */
[----:B------:R-:W-:Y:S01]  /*1910*/  IMAD.WIDE R118, R87, 0x2, R106 ;  /* 0x0000000257767825 */ /* 0x000fe200078e026a */
[----:B------:R-:W-:-:S02]  /*1920*/  LOP3.LUT R31, R2, 0x54, RZ, 0xfc, !PT ;  /* 0x00000054021f7812 */ /* 0x000fc400078efcff */
[C---:B------:R-:W-:Y:S01]  /*1930*/  LOP3.LUT R32, R2.reuse, 0x58, RZ, 0xfc, !PT ;  /* 0x0000005802207812 */ /* 0x040fe200078efcff */
[--C-:B------:R-:W-:Y:S01]  /*1940*/  IMAD.WIDE R116, R85, 0x2, R106.reuse ;  /* 0x0000000255747825 */ /* 0x100fe200078e026a */
[C---:B------:R-:W-:Y:S02]  /*1950*/  LOP3.LUT R33, R2.reuse, 0x5c, RZ, 0xfc, !PT ;  /* 0x0000005c02217812 */ /* 0x040fe400078efcff */
[----:B------:R-:W-:Y:S01]  /*1960*/  LOP3.LUT R34, R2, 0x60, RZ, 0xfc, !PT ;  /* 0x0000006002227812 */ /* 0x000fe200078efcff */
[----:B------:R-:W-:Y:S01]  /*1970*/  IMAD.WIDE R114, R63, 0x2, R106 ;  /* 0x000000023f727825 */ /* 0x000fe200078e026a */
[----:B------:R-:W-:Y:S02]  /*1980*/  LEA R138, P0, R64, c[0x0][0x160], 0x1 ;  /* 0x00005800408a7a11 */ /* 0x000fe400078008ff */
[----:B------:R-:W-:Y:S01]  /*1990*/  SHF.R.S32.HI R43, RZ, 0x7, R43 ;  /* 0x00000007ff2b7819 */ /* 0x000fe2000001142b */
[----:B------:R-:W-:Y:S01]  /*19a0*/  IMAD.WIDE R112, R61, 0x2, R106 ;  /* 0x000000023d707825 */ /* 0x000fe200078e026a */
[----:B------:R-:W-:-:S02]  /*19b0*/  LOP3.LUT R146, R6, 0x40, RZ, 0x3c, !PT ;  /* 0x0000004006927812 */ /* 0x000fc400078e3cff */
[----:B------:R-:W-:Y:S01]  /*19c0*/  LEA.HI.X.SX32 R139, R64, c[0x0][0x164], 0x1, P0 ;  /* 0x00005900408b7a11 */ /* 0x000fe200000f0eff */
[----:B------:R-:W-:-:S04]  /*19d0*/  IMAD.WIDE R110, R59, 0x2, R106 ;  /* 0x000000023b6e7825 */ /* 0x000fc800078e026a */
        /* <DEDUP_REMOVED lines=9> */
[----:B------:R-:W-:Y:S01]  /*1a70*/  IMAD.WIDE R104, R11, 0x2, R54 ;  /* 0x000000020b687825 */ /* 0x000fe200078e0236 */
[----:B------:R-:W-:-:S03]  /*1a80*/  LOP3.LUT R11, R2, 0x4, RZ, 0xfc, !PT ;  /* 0x00000004020b7812 */ /* 0x000fc600078efcff */
[----:B------:R-:W-:Y:S01]  /*1a90*/  IMAD.WIDE R102, R13, 0x2, R54 ;  /* 0x000000020d667825 */ /* 0x000fe200078e0236 */
[----:B------:R-:W-:-:S03]  /*1aa0*/  LOP3.LUT R13, R2, 0xc, RZ, 0xfc, !PT ;  /* 0x0000000c020d7812 */ /* 0x000fc600078efcff */
[----:B------:R-:W-:Y:S01]  /*1ab0*/  IMAD.WIDE R100, R15, 0x2, R54 ;  /* 0x000000020f647825 */ /* 0x000fe200078e0236 */
[----:B------:R-:W-:-:S03]  /*1ac0*/  LOP3.LUT R15, R2, 0x14, RZ, 0xfc, !PT ;  /* 0x00000014020f7812 */ /* 0x000fc600078efcff */
[----:B------:R-:W-:-:S04]  /*1ad0*/  IMAD.WIDE R98, R99, 0x2, R54 ;  /* 0x0000000263627825 */ /* 0x000fc800078e0236 */
[----:B------:R-:W-:Y:S01]  /*1ae0*/  IMAD.WIDE R96, R17, 0x2, R54 ;  /* 0x0000000211607825 */ /* 0x000fe200078e0236 */
[----:B------:R-:W-:-:S03]  /*1af0*/  LOP3.LUT R17, R2, 0x1c, RZ, 0xfc, !PT ;  /* 0x0000001c02117812 */ /* 0x000fc600078efcff */
[----:B------:R-:W-:Y:S01]  /*1b00*/  IMAD.WIDE R94, R19, 0x2, R54 ;  /* 0x00000002135e7825 */ /* 0x000fe200078e0236 */
[----:B------:R-:W-:-:S03]  /*1b10*/  LOP3.LUT R19, R2, 0x24, RZ, 0xfc, !PT ;  /* 0x0000002402137812 */ /* 0x000fc600078efcff */
[----:B------:R-:W-:Y:S01]  /*1b20*/  IMAD.WIDE R92, R21, 0x2, R54 ;  /* 0x00000002155c7825 */ /* 0x000fe200078e0236 */
[----:B------:R-:W-:-:S03]  /*1b30*/  LOP3.LUT R21, R2, 0x2c, RZ, 0xfc, !PT ;  /* 0x0000002c02157812 */ /* 0x000fc600078efcff */
[----:B------:R-:W-:Y:S01]  /*1b40*/  IMAD.WIDE R90, R23, 0x2, R54 ;  /* 0x00000002175a7825 */ /* 0x000fe200078e0236 */
[----:B------:R-:W-:-:S03]  /*1b50*/  LOP3.LUT R23, R2, 0x34, RZ, 0xfc, !PT ;  /* 0x0000003402177812 */ /* 0x000fc600078efcff */
[----:B------:R-:W-:Y:S01]  /*1b60*/  IMAD.WIDE R88, R25, 0x2, R54 ;  /* 0x0000000219587825 */ /* 0x000fe200078e0236 */
[----:B------:R-:W-:-:S03]  /*1b70*/  LEA.HI R25, R0, 0x3c, RZ, 0x1c ;  /* 0x0000003c00197811 */ /* 0x000fc600078fe0ff */
        /* <DEDUP_REMOVED lines=9> */
[----:B------:R-:W-:Y:S02]  /*1c10*/  IMAD.SHL.U32 R50, R9, 0x2, RZ ;  /* 0x0000000209327824 */ /* 0x000fe400078e00ff */
[----:B------:R-:W-:Y:S02]  /*1c20*/  IMAD R49, R25, c[0x0][0x188], RZ ;  /* 0x0000620019317a24 */ /* 0x000fe400078e02ff */
[----:B------:R-:W-:Y:S01]  /*1c30*/  IMAD R147, R34, c[0x0][0x188], RZ ;  /* 0x0000620022937a24 */ /* 0x000fe200078e02ff */
[C---:B------:R-:W-:Y:S01]  /*1c40*/  LOP3.LUT R140, R50.reuse, 0x10, RZ, 0x3c, !PT ;  /* 0x00000010328c7812 */ /* 0x040fe200078e3cff */
[----:B------:R-:W-:Y:S01]  /*1c50*/  IMAD R149, R33, c[0x0][0x188], RZ ;  /* 0x0000620021957a24 */ /* 0x000fe200078e02ff */
[----:B------:R-:W-:Y:S01]  /*1c60*/  LOP3.LUT R142, R50, 0x20, RZ, 0x3c, !PT ;  /* 0x00000020328e7812 */ /* 0x000fe200078e3cff */
[----:B------:R-:W-:Y:S01]  /*1c70*/  IMAD R151, R32, c[0x0][0x188], RZ ;  /* 0x0000620020977a24 */ /* 0x000fe200078e02ff */
[C---:B------:R-:W-:Y:S01]  /*1c80*/  LOP3.LUT R144, R50.reuse, 0x30, RZ, 0x3c, !PT ;  /* 0x0000003032907812 */ /* 0x040fe200078e3cff */
[----:B------:R-:W-:Y:S01]  /*1c90*/  IMAD R153, R31, c[0x0][0x188], RZ ;  /* 0x000062001f997a24 */ /* 0x000fe200078e02ff */
[C---:B------:R-:W-:Y:S01]  /*1ca0*/  LOP3.LUT R148, R50.reuse, 0x40, RZ, 0x3c, !PT ;  /* 0x0000004032947812 */ /* 0x040fe200078e3cff */
[----:B------:R-:W-:Y:S01]  /*1cb0*/  IMAD R157, R29, c[0x0][0x188], RZ ;  /* 0x000062001d9d7a24 */ /* 0x000fe200078e02ff */
[----:B------:R-:W-:Y:S01]  /*1cc0*/  LOP3.LUT R46, R50, 0x50, RZ, 0x3c, !PT ;  /* 0x00000050322e7812 */ /* 0x000fe200078e3cff */
[----:B------:R-:W-:Y:S01]  /*1cd0*/  IMAD R159, R28, c[0x0][0x188], RZ ;  /* 0x000062001c9f7a24 */ /* 0x000fe200078e02ff */
[C---:B------:R-:W-:Y:S01]  /*1ce0*/  LOP3.LUT R45, R50.reuse, 0x60, RZ, 0x3c, !PT ;  /* 0x00000060322d7812 */ /* 0x040fe200078e3cff */
[----:B------:R-:W-:Y:S01]  /*1cf0*/  IMAD R161, R27, c[0x0][0x188], RZ ;  /* 0x000062001ba17a24 */ /* 0x000fe200078e02ff */
[----:B------:R-:W-:Y:S01]  /*1d00*/  LOP3.LUT R44, R50, 0x70, RZ, 0x3c, !PT ;  /* 0x00000070322c7812 */ /* 0x000fe200078e3cff */
[----:B------:R-:W-:-:S02]  /*1d10*/  IMAD R163, R26, c[0x0][0x188], RZ ;  /* 0x000062001aa37a24 */ /* 0x000fc400078e02ff */
[----:B------:R-:W-:Y:S02]  /*1d20*/  IMAD R165, R24, c[0x0][0x188], RZ ;  /* 0x0000620018a57a24 */ /* 0x000fe400078e02ff */
[----:B------:R-:W-:Y:S02]  /*1d30*/  IMAD R167, R23, c[0x0][0x188], RZ ;  /* 0x0000620017a77a24 */ /* 0x000fe400078e02ff */
[----:B------:R-:W-:Y:S02]  /*1d40*/  IMAD R169, R22, c[0x0][0x188], RZ ;  /* 0x0000620016a97a24 */ /* 0x000fe400078e02ff */
[----:B------:R-:W-:Y:S02]  /*1d50*/  IMAD R171, R21, c[0x0][0x188], RZ ;  /* 0x0000620015ab7a24 */ /* 0x000fe400078e02ff */
[----:B------:R-:W-:Y:S02]  /*1d60*/  IMAD R173, R20, c[0x0][0x188], RZ ;  /* 0x0000620014ad7a24 */ /* 0x000fe400078e02ff */
        /* <DEDUP_REMOVED lines=9> */
.L_x_2:
[----:B------:R-:W-:Y:S01]  /*1e00*/  ISETP.GE.AND P0, PT, R2, UR7, PT ;  /* 0x0000000702007c0c */ /* 0x000fe2000bf06270 */
[----:B------:R-:W-:Y:S01]  /*1e10*/  IMAD.WIDE R72, R42, 0x2, R138 ;  /* 0x000000022a487825 */ /* 0x000fe200078e028a */
[----:B------:R-:W-:Y:S02]  /*1e20*/  ISETP.GE.AND P2, PT, R12, UR7, PT ;  /* 0x000000070c007c0c */ /* 0x000fe4000bf46270 */
[----:B------:R-:W-:Y:S01]  /*1e30*/  PRMT R67, RZ, 0x7610, R67 ;  /* 0x00007610ff437816 */ /* 0x000fe20000000043 */
[----:B------:R-:W-:Y:S01]  /*1e40*/  IMAD.WIDE R70, R189, 0x2, R138 ;  /* 0x00000002bd467825 */ /* 0x000fe200078e028a */
[----:B------:R-:W-:Y:S02]  /*1e50*/  PRMT R77, RZ, 0x7610, R77 ;  /* 0x00007610ff4d7816 */ /* 0x000fe4000000004d */
[----:B------:R-:W-:-:S05]  /*1e60*/  ISETP.GE.AND P1, PT, R11, UR7, PT ;  /* 0x000000070b007c0c */ /* 0x000fca000bf26270 */
[----:B------:R0:W2:Y:S01]  /*1e70*/  @!P0 LDG.E.U16 R67, [R72.64] ;  /* 0x0000000848438981 */ /* 0x0000a2000c1e1500 */
[----:B------:R-:W-:Y:S01]  /*1e80*/  ISETP.GE.AND P0, PT, R13, UR7, PT ;  /* 0x000000070d007c0c */ /* 0x000fe2000bf06270 */
[--C-:B------:R-:W-:Y:S01]  /*1e90*/  IMAD.WIDE R68, R191, 0x2, R138.reuse ;  /* 0x00000002bf447825 */ /* 0x100fe200078e028a */
[----:B------:R-:W-:Y:S01]  /*1ea0*/  ISETP.GE.AND P3, PT, R14, UR7, PT ;  /* 0x000000070e007c0c */ /* 0x000fe2000bf66270 */
[----:B------:R1:W3:Y:S01]  /*1eb0*/  @!P2 LDG.E.U16 R77, [R70.64] ;  /* 0x00000008464da981 */ /* 0x0002e2000c1e1500 */
[----:B------:R-:W-:Y:S01]  /*1ec0*/  ISETP.GE.AND P4, PT, R15, UR7, PT ;  /* 0x000000070f007c0c */ /* 0x000fe2000bf86270 */
[----:B------:R-:W-:Y:S01]  /*1ed0*/  IMAD.WIDE R74, R185, 0x2, R138 ;  /* 0x00000002b94a7825 */ /* 0x000fe200078e028a */
[----:B------:R-:W-:Y:S02]  /*1ee0*/  ISETP.GE.AND P2, PT, R18, UR7, PT ;  /* 0x0000000712007c0c */ /* 0x000fe4000bf46270 */
[----:B------:R-:W-:Y:S01]  /*1ef0*/  PRMT R247, RZ, 0x7610, R247 ;  /* 0x00007610fff77816 */ /* 0x000fe200000000f7 */
[----:B0-----:R-:W-:Y:S01]  /*1f00*/  IMAD.WIDE R72, R187, 0x2, R138 ;  /* 0x00000002bb487825 */ /* 0x001fe200078e028a */
[----:B------:R-:W-:-:S02]  /*1f10*/  PRMT R249, RZ, 0x7610, R249 ;  /* 0x00007610fff97816 */ /* 0x000fc400000000f9 */
[----:B------:R-:W-:Y:S01]  /*1f20*/  PRMT R65, RZ, 0x7610, R65 ;  /* 0x00007610ff417816 */ /* 0x000fe20000000041 */
[----:B------:R-:W-:Y:S01]  /*1f30*/  IMAD.WIDE R78, R183, 0x2, R138 ;  /* 0x00000002b74e7825 */ /* 0x000fe200078e028a */
[----:B------:R-:W-:Y:S01]  /*1f40*/  PRMT R245, RZ, 0x7610, R245 ;  /* 0x00007610fff57816 */ /* 0x000fe200000000f5 */
[----:B------:R0:W4:Y:S01]  /*1f50*/  @!P0 LDG.E.U16 R247, [R72.64] ;  /* 0x0000000848f78981 */ /* 0x000122000c1e1500 */
[----:B------:R-:W-:Y:S02]  /*1f60*/  PRMT R205, RZ, 0x7610, R205 ;  /* 0x00007610ffcd7816 */ /* 0x000fe400000000cd */
[----:B------:R-:W-:Y:S01]  /*1f70*/  ISETP.GE.AND P0, PT, R16, UR7, PT ;  /* 0x0000000710007c0c */ /* 0x000fe2000bf06270 */
[----:B------:R5:W2:Y:S01]  /*1f80*/  @!P1 LDG.E.U16 R249, [R68.64] ;  /* 0x0000000844f99981 */ /* 0x000aa2000c1e1500 */
[----:B------:R-:W-:-:S03]  /*1f90*/  PRMT R197, RZ, 0x7610, R197 ;  /* 0x00007610ffc57816 */ /* 0x000fc600000000c5 */
[----:B------:R1:W2:Y:S01]  /*1fa0*/  @!P3 LDG.E.U16 R65, [R74.64] ;  /* 0x000000084a41b981 */ /* 0x0002a2000c1e1500 */
[--C-:B0-----:R-:W-:Y:S01]  /*1fb0*/  IMAD.WIDE R72, R177, 0x2, R138.reuse ;  /* 0x00000002b1487825 */ /* 0x101fe200078e028a */
[----:B------:R-:W-:Y:S02]  /*1fc0*/  ISETP.GE.AND P1, PT, R17, UR7, PT ;  /* 0x0000000711007c0c */ /* 0x000fe4000bf26270 */
[----:B------:R0:W2:Y:S01]  /*1fd0*/  @!P4 LDG.E.U16 R245, [R78.64] ;  /* 0x000000084ef5c981 */ /* 0x0000a2000c1e1500 */
[----:B------:R-:W-:Y:S02]  /*1fe0*/  ISETP.GE.AND P3, PT, R19, UR7, PT ;  /* 0x0000000713007c0c */ /* 0x000fe4000bf66270 */
[----:B------:R-:W-:Y:S01]  /*1ff0*/  ISETP.GE.AND P4, PT, R20, UR7, PT ;  /* 0x0000000714007c0c */ /* 0x000fe2000bf86270 */
[----:B------:R0:W2:Y:S01]  /*2000*/  @!P2 LDG.E.U16 R205, [R72.64] ;  /* 0x0000000848cda981 */ /* 0x0000a2000c1e1500 */
[----:B------:R-:W-:Y:S01]  /*2010*/  ISETP.GE.AND P2, PT, R21, UR7, PT ;  /* 0x0000000715007c0c */ /* 0x000fe2000bf46270 */
[----:B-----5:R-:W-:Y:S01]  /*2020*/  IMAD.WIDE R68, R181, 0x2, R138 ;  /* 0x00000002b5447825 */ /* 0x020fe200078e028a */
[----:B------:R-:W-:-:S02]  /*2030*/  PRMT R243, RZ, 0x7610, R243 ;  /* 0x00007610fff37816 */ /* 0x000fc400000000f3 */
[----:B------:R-:W-:Y:S01]  /*2040*/  PRMT R241, RZ, 0x7610, R241 ;  /* 0x00007610fff17816 */ /* 0x000fe200000000f1 */
[----:B-1----:R-:W-:Y:S01]  /*2050*/  IMAD.WIDE R70, R179, 0x2, R138 ;  /* 0x00000002b3467825 */ /* 0x002fe200078e028a */
[----:B------:R-:W-:Y:S01]  /*2060*/  PRMT R201, RZ, 0x7610, R201 ;  /* 0x00007610ffc97816 */ /* 0x000fe200000000c9 */
[----:B------:R1:W5:Y:S01]  /*2070*/  @!P0 LDG.E.U16 R197, [R68.64] ;  /* 0x0000000844c58981 */ /* 0x000362000c1e1500 */
[----:B------:R-:W-:Y:S01]  /*2080*/  PRMT R239, RZ, 0x7610, R239 ;  /* 0x00007610ffef7816 */ /* 0x000fe200000000ef */
[--C-:B------:R-:W-:Y:S02]  /*2090*/  IMAD.WIDE R74, R175, 0x2, R138.reuse ;  /* 0x00000002af4a7825 */ /* 0x100fe400078e028a */
[----:B------:R1:W2:Y:S02]  /*20a0*/  @!P1 LDG.E.U16 R243, [R70.64] ;  /* 0x0000000846f39981 */ /* 0x0002a4000c1e1500 */
[----:B0-----:R-:W-:-:S04]  /*20b0*/  IMAD.WIDE R78, R173, 0x2, R138 ;  /* 0x00000002ad4e7825 */ /* 0x001fc800078e028a */
[----:B-1----:R-:W-:Y:S01]  /*20c0*/  IMAD.WIDE R68, R171, 0x2, R138 ;  /* 0x00000002ab447825 */ /* 0x002fe200078e028a */
[----:B------:R0:W2:Y:S01]  /*20d0*/  @!P3 LDG.E.U16 R241, [R74.64] ;  /* 0x000000084af1b981 */ /* 0x0000a2000c1e1500 */
[----:B------:R-:W-:Y:S02]  /*20e0*/  ISETP.GE.AND P3, PT, R22, UR7, PT ;  /* 0x0000000716007c0c */ /* 0x000fe4000bf66270 */
[----:B------:R-:W-:Y:S01]  /*20f0*/  ISETP.GE.AND P1, PT, R25, UR7, PT ;  /* 0x0000000719007c0c */ /* 0x000fe2000bf26270 */
[----:B------:R1:W2:Y:S01]  /*2100*/  @!P4 LDG.E.U16 R201, [R78.64] ;  /* 0x000000084ec9c981 */ /* 0x0002a2000c1e1500 */
[----:B------:R-:W-:-:S03]  /*2110*/  ISETP.GE.AND P4, PT, R23, UR7, PT ;  /* 0x0000000717007c0c */ /* 0x000fc6000bf86270 */
[----:B------:R0:W2:Y:S01]  /*2120*/  @!P2 LDG.E.U16 R239, [R68.64] ;  /* 0x0000000844efa981 */ /* 0x0000a2000c1e1500 */
[----:B------:R-:W-:Y:S01]  /*2130*/  ISETP.GE.AND P2, PT, R27, UR7, PT ;  /* 0x000000071b007c0c */ /* 0x000fe2000bf46270 */
[----:B------:R-:W-:Y:S01]  /*2140*/  IMAD.WIDE R70, R169, 0x2, R138 ;  /* 0x00000002a9467825 */ /* 0x000fe200078e028a */
[----:B------:R-:W-:Y:S02]  /*2150*/  PRMT R213, RZ, 0x7610, R213 ;  /* 0x00007610ffd57816 */ /* 0x000fe400000000d5 */
[----:B------:R-:W-:Y:S01]  /*2160*/  PRMT R237, RZ, 0x7610, R237 ;  /* 0x00007610ffed7816 */ /* 0x000fe200000000ed */
[----:B------:R-:W-:Y:S01]  /*2170*/  IMAD.WIDE R72, R167, 0x2, R138 ;  /* 0x00000002a7487825 */ /* 0x000fe200078e028a */
[----:B------:R-:W-:Y:S02]  /*2180*/  PRMT R235, RZ, 0x7610, R235 ;  /* 0x00007610ffeb7816 */ /* 0x000fe400000000eb */
[----:B------:R-:W-:Y:S01]  /*2190*/  PRMT R233, RZ, 0x7610, R233 ;  /* 0x00007610ffe97816 */ /* 0x000fe200000000e9 */
[--C-:B-1----:R-:W-:Y:S01]  /*21a0*/  IMAD.WIDE R78, R49, 0x2, R138.reuse ;  /* 0x00000002314e7825 */ /* 0x102fe200078e028a */
[----:B------:R-:W-:Y:S01]  /*21b0*/  ISETP.GE.AND P5, PT, R24, UR7, PT ;  /* 0x0000000718007c0c */ /* 0x000fe2000bfa6270 */
[----:B------:R1:W2:Y:S01]  /*21c0*/  @!P3 LDG.E.U16 R213, [R70.64] ;  /* 0x0000000846d5b981 */ /* 0x0002a2000c1e1500 */
[----:B------:R-:W-:Y:S01]  /*21d0*/  ISETP.GE.AND P0, PT, R26, UR7, PT ;  /* 0x000000071a007c0c */ /* 0x000fe2000bf06270 */
[----:B0-----:R-:W-:Y:S01]  /*21e0*/  IMAD.WIDE R68, R161, 0x2, R138 ;  /* 0x00000002a1447825 */ /* 0x001fe200078e028a */
[----:B------:R-:W-:Y:S01]  /*21f0*/  ISETP.GE.AND P3, PT, R28, UR7, PT ;  /* 0x000000071c007c0c */ /* 0x000fe2000bf66270 */
[----:B------:R0:W2:Y:S01]  /*2200*/  @!P4 LDG.E.U16 R237, [R72.64] ;  /* 0x0000000848edc981 */ /* 0x0000a2000c1e1500 */
[----:B------:R-:W-:-:S03]  /*2210*/  ISETP.GE.AND P4, PT, R31, UR7, PT ;  /* 0x000000071f007c0c */ /* 0x000fc6000bf86270 */
[----:B------:R0:W2:Y:S01]  /*2220*/  @!P1 LDG.E.U16 R235, [R78.64] ;  /* 0x000000084eeb9981 */ /* 0x0000a2000c1e1500 */
[----:B------:R-:W-:-:S03]  /*2230*/  ISETP.GE.AND P1, PT, R29, UR7, PT ;  /* 0x000000071d007c0c */ /* 0x000fc6000bf26270 */
[----:B------:R0:W3:Y:S01]  /*2240*/  @!P2 LDG.E.U16 R233, [R68.64] ;  /* 0x0000000844e9a981 */ /* 0x0000e2000c1e1500 */
[----:B------:R-:W-:Y:S01]  /*2250*/  ISETP.GE.AND P2, PT, R32, UR7, PT ;  /* 0x0000000720007c0c */ /* 0x000fe2000bf46270 */
[----:B------:R-:W-:Y:S01]  /*2260*/  IMAD.WIDE R74, R165, 0x2, R138 ;  /* 0x00000002a54a7825 */ /* 0x000fe200078e028a */
[----:B------:R-:W-:Y:S02]  /*2270*/  PRMT R209, RZ, 0x7610, R209 ;  /* 0x00007610ffd17816 */ /* 0x000fe400000000d1 */
[----:B------:R-:W-:Y:S01]  /*2280*/  PRMT R215, RZ, 0x7610, R215 ;  /* 0x00007610ffd77816 */ /* 0x000fe200000000d7 */
[----:B------:R-:W-:Y:S01]  /*2290*/  IMAD.WIDE R192, R163, 0x2, R138 ;  /* 0x00000002a3c07825 */ /* 0x000fe200078e028a */
[----:B------:R-:W-:Y:S02]  /*22a0*/  PRMT R217, RZ, 0x7610, R217 ;  /* 0x00007610ffd97816 */ /* 0x000fe400000000d9 */
[----:B------:R0:W4:Y:S01]  /*22b0*/  @!P5 LDG.E.U16 R209, [R74.64] ;  /* 0x000000084ad1d981 */ /* 0x000122000c1e1500 */
[----:B------:R-:W-:Y:S01]  /*22c0*/  PRMT R231, RZ, 0x7610, R231 ;  /* 0x00007610ffe77816 */ /* 0x000fe200000000e7 */
[----:B-1----:R-:W-:Y:S01]  /*22d0*/  IMAD.WIDE R70, R159, 0x2, R138 ;  /* 0x000000029f467825 */ /* 0x002fe200078e028a */
[----:B------:R-:W-:Y:S01]  /*22e0*/  PRMT R229, RZ, 0x7610, R229 ;  /* 0x00007610ffe57816 */ /* 0x000fe200000000e5 */
[----:B------:R1:W4:Y:S01]  /*22f0*/  @!P0 LDG.E.U16 R215, [R192.64] ;  /* 0x00000008c0d78981 */ /* 0x000322000c1e1500 */
[----:B------:R-:W-:Y:S01]  /*2300*/  PRMT R195, RZ, 0x7610, R195 ;  /* 0x00007610ffc37816 */ /* 0x000fe200000000c3 */
[--C-:B0-----:R-:W-:Y:S01]  /*2310*/  IMAD.WIDE R78, R153, 0x2, R138.reuse ;  /* 0x00000002994e7825 */ /* 0x101fe200078e028a */
[----:B------:R-:W-:Y:S01]  /*2320*/  ISETP.GE.AND P0, PT, R30, UR7, PT ;  /* 0x000000071e007c0c */ /* 0x000fe2000bf06270 */
[----:B------:R0:W4:Y:S02]  /*2330*/  @!P3 LDG.E.U16 R217, [R70.64] ;  /* 0x0000000846d9b981 */ /* 0x000124000c1e1500 */
[----:B------:R-:W-:-:S04]  /*2340*/  IMAD.WIDE R74, R157, 0x2, R138 ;  /* 0x000000029d4a7825 */ /* 0x000fc800078e028a */
[----:B-1----:R-:W-:Y:S01]  /*2350*/  IMAD.WIDE R192, R151, 0x2, R138 ;  /* 0x0000000297c07825 */ /* 0x002fe200078e028a */
[----:B------:R1:W4:Y:S01]  /*2360*/  @!P1 LDG.E.U16 R231, [R74.64] ;  /* 0x000000084ae79981 */ /* 0x000322000c1e1500 */
[----:B------:R-:W-:Y:S02]  /*2370*/  ISETP.GE.AND P1, PT, R33, UR7, PT ;  /* 0x0000000721007c0c */ /* 0x000fe4000bf26270 */
[----:B------:R-:W-:Y:S01]  /*2380*/  ISETP.GE.AND P3, PT, R35, UR7, PT ;  /* 0x0000000723007c0c */ /* 0x000fe2000bf66270 */
[----:B------:R0:W4:Y:S01]  /*2390*/  @!P4 LDG.E.U16 R229, [R78.64] ;  /* 0x000000084ee5c981 */ /* 0x000122000c1e1500 */
[----:B------:R-:W-:-:S03]  /*23a0*/  ISETP.GE.AND P4, PT, R38, UR7, PT ;  /* 0x0000000726007c0c */ /* 0x000fc6000bf86270 */
[----:B------:R0:W4:Y:S01]  /*23b0*/  @!P2 LDG.E.U16 R195, [R192.64] ;  /* 0x00000008c0c3a981 */ /* 0x000122000c1e1500 */
        /* <DEDUP_REMOVED lines=11> */
[----:B------:R-:W-:Y:S01]  /*2470*/  ISETP.GE.AND P0, PT, R34, UR7, PT ;  /* 0x0000000722007c0c */ /* 0x000fe2000bf06270 */
[----:B0-----:R-:W-:-:S04]  /*2480*/  IMAD.WIDE R192, R53, 0x2, R138 ;  /* 0x0000000235c07825 */ /* 0x001fc800078e028a */
[----:B------:R-:W-:Y:S01]  /*2490*/  IMAD.WIDE R72, R143, 0x2, R138 ;  /* 0x000000028f487825 */ /* 0x000fe200078e028a */
        /* <DEDUP_REMOVED lines=16> */
[----:B------:R1:W4:Y:S02]  /*25a0*/  @!P1 LDG.E.U16 R223, [R78.64] ;  /* 0x000000084edf9981 */ /* 0x000324000c1e1500 */
[----:B0-----:R-:W-:-:S02]  /*25b0*/  IMAD.WIDE R74, R48, 0x2, R138 ;  /* 0x00000002304a7825 */ /* 0x001fc400078e028a */
[----:B------:R0:W4:Y:S02]  /*25c0*/  @!P2 LDG.E.U16 R221, [R68.64] ;  /* 0x0000000844dda981 */ /* 0x000124000c1e1500 */
[----:B------:R-:W-:Y:S02]  /*25d0*/  IMAD.WIDE R70, R51, 0x2, R138 ;  /* 0x0000000233467825 */ /* 0x000fe400078e028a */
[----:B------:R0:W4:Y:S04]  /*25e0*/  @!P4 LDG.E.U16 R219, [R74.64] ;  /* 0x000000084adbc981 */ /* 0x000128000c1e1500 */
[----:B------:R0:W4:Y:S04]  /*25f0*/  @!P3 LDG.E.U16 R251, [R70.64] ;  /* 0x0000000846fbb981 */ /* 0x000128000c1e1500 */
[----:B------:R-:W-:Y:S01]  /*2600*/  BAR.SYNC.DEFER_BLOCKING 0x0 ;  /* 0x0000000000007b1d */ /* 0x000fe20000010000 */
[----:B------:R-:W-:-:S02]  /*2610*/  ISETP.GE.AND P1, PT, R9, UR7, PT ;  /* 0x0000000709007c0c */ /* 0x000fc4000bf26270 */
[----:B------:R-:W-:Y:S02]  /*2620*/  IADD3 R72, P0, R102, UR4, RZ ;  /* 0x0000000466487c10 */ /* 0x000fe4000ff1e0ff */
[----:B-1----:R-:W-:Y:S02]  /*2630*/  IADD3 R78, P2, R100, UR4, RZ ;  /* 0x00000004644e7c10 */ /* 0x002fe4000ff5e0ff */
[----:B------:R-:W-:Y:S02]  /*2640*/  PRMT R150, RZ, 0x7610, R150 ;  /* 0x00007610ff967816 */ /* 0x000fe40000000096 */
[----:B------:R-:W-:Y:S02]  /*2650*/  PRMT R64, RZ, 0x7610, R64 ;  /* 0x00007610ff407816 */ /* 0x000fe40000000040 */
[----:B------:R-:W-:Y:S02]  /*2660*/  IADD3.X R73, R103, UR5, RZ, P0, !PT ;  /* 0x0000000567497c10 */ /* 0x000fe400087fe4ff */
[----:B------:R-:W-:-:S02]  /*2670*/  IADD3.X R79, R101, UR5, RZ, P2, !PT ;  /* 0x00000005654f7c10 */ /* 0x000fc400097fe4ff */
[----:B------:R-:W-:Y:S02]  /*2680*/  IADD3 R192, P0, R98, UR4, RZ ;  /* 0x0000000462c07c10 */ /* 0x000fe4000ff1e0ff */
[----:B0-----:R-:W-:Y:S02]  /*2690*/  IADD3 R68, P2, R96, UR4, RZ ;  /* 0x0000000460447c10 */ /* 0x001fe4000ff5e0ff */
[----:B------:R-:W-:Y:S02]  /*26a0*/  IADD3 R70, P3, R94, UR4, RZ ;  /* 0x000000045e467c10 */ /* 0x000fe4000ff7e0ff */
[----:B------:R-:W-:Y:S02]  /*26b0*/  PRMT R66, RZ, 0x7610, R66 ;  /* 0x00007610ff427816 */ /* 0x000fe40000000042 */
[----:B------:R-:W-:Y:S01]  /*26c0*/  PRMT R76, RZ, 0x7610, R76 ;  /* 0x00007610ff4c7816 */ /* 0x000fe2000000004c */
[----:B------:R0:W4:Y:S01]  /*26d0*/  @!P1 LDG.E.U16 R150, [R72.64] ;  /* 0x0000000848969981 */ /* 0x000122000c1e1500 */
[----:B------:R-:W-:-:S02]  /*26e0*/  PRMT R152, RZ, 0x7610, R152 ;  /* 0x00007610ff987816 */ /* 0x000fc40000000098 */
[----:B------:R-:W-:Y:S01]  /*26f0*/  IADD3.X R193, R99, UR5, RZ, P0, !PT ;  /* 0x0000000563c17c10 */ /* 0x000fe200087fe4ff */
[----:B------:R1:W4:Y:S01]  /*2700*/  @!P1 LDG.E.U16 R64, [R78.64] ;  /* 0x000000084e409981 */ /* 0x000322000c1e1500 */
[----:B------:R-:W-:Y:S02]  /*2710*/  IADD3.X R69, R97, UR5, RZ, P2, !PT ;  /* 0x0000000561457c10 */ /* 0x000fe400097fe4ff */
[----:B------:R-:W-:Y:S01]  /*2720*/  IADD3.X R71, R95, UR5, RZ, P3, !PT ;  /* 0x000000055f477c10 */ /* 0x000fe20009ffe4ff */
[----:B------:R1:W4:Y:S01]  /*2730*/  @!P1 LDG.E.U16 R66, [R192.64] ;  /* 0x00000008c0429981 */ /* 0x000322000c1e1500 */
[----:B------:R-:W-:Y:S02]  /*2740*/  IADD3 R74, P2, R90, UR4, RZ ;  /* 0x000000045a4a7c10 */ /* 0x000fe4000ff5e0ff */
[----:B0-----:R-:W-:Y:S01]  /*2750*/  IADD3 R72, P0, R92, UR4, RZ ;  /* 0x000000045c487c10 */ /* 0x001fe2000ff1e0ff */
[----:B------:R0:W4:Y:S01]  /*2760*/  @!P1 LDG.E.U16 R76, [R68.64] ;  /* 0x00000008444c9981 */ /* 0x000122000c1e1500 */
[----:B-1----:R-:W-:-:S02]  /*2770*/  IADD3 R78, P3, R88, UR4, RZ ;  /* 0x00000004584e7c10 */ /* 0x002fc4000ff7e0ff */
[----:B------:R-:W-:Y:S01]  /*2780*/  PRMT R158, RZ, 0x7610, R158 ;  /* 0x00007610ff9e7816 */ /* 0x000fe2000000009e */
[----:B------:R1:W4:Y:S01]  /*2790*/  @!P1 LDG.E.U16 R152, [R70.64] ;  /* 0x0000000846989981 */ /* 0x000322000c1e1500 */
[----:B------:R-:W-:Y:S02]  /*27a0*/  PRMT R156, RZ, 0x7610, R156 ;  /* 0x00007610ff9c7816 */ /* 0x000fe4000000009c */
[----:B------:R-:W-:Y:S02]  /*27b0*/  IADD3.X R73, R93, UR5, RZ, P0, !PT ;  /* 0x000000055d497c10 */ /* 0x000fe400087fe4ff */
[----:B------:R-:W-:Y:S02]  /*27c0*/  IADD3.X R75, R91, UR5, RZ, P2, !PT ;  /* 0x000000055b4b7c10 */ /* 0x000fe400097fe4ff */
[----:B------:R-:W-:Y:S01]  /*27d0*/  IADD3.X R79, R89, UR5, RZ, P3, !PT ;  /* 0x00000005594f7c10 */ /* 0x000fe20009ffe4ff */
[----:B------:R1:W4:Y:S01]  /*27e0*/  @!P1 LDG.E.U16 R156, [R72.64] ;  /* 0x00000008489c9981 */ /* 0x000322000c1e1500 */
[----:B0-----:R-:W-:-:S02]  /*27f0*/  IADD3 R68, P0, R86, UR4, RZ ;  /* 0x0000000456447c10 */ /* 0x001fc4000ff1e0ff */
[----:B-1----:R-:W-:Y:S01]  /*2800*/  IADD3 R70, P2, R84, UR4, RZ ;  /* 0x0000000454467c10 */ /* 0x002fe2000ff5e0ff */
[----:B------:R0:W4:Y:S01]  /*2810*/  @!P1 LDG.E.U16 R158, [R74.64] ;  /* 0x000000084a9e9981 */ /* 0x000122000c1e1500 */
[----:B------:R-:W-:Y:S02]  /*2820*/  IADD3 R192, P3, R62, UR4, RZ ;  /* 0x000000043ec07c10 */ /* 0x000fe4000ff7e0ff */
[----:B------:R-:W-:Y:S02]  /*2830*/  PRMT R154, RZ, 0x7610, R154 ;  /* 0x00007610ff9a7816 */ /* 0x000fe4000000009a */
[----:B------:R-:W-:Y:S02]  /*2840*/  PRMT R160, RZ, 0x7610, R160 ;  /* 0x00007610ffa07816 */ /* 0x000fe400000000a0 */
[----:B------:R-:W-:Y:S02]  /*2850*/  PRMT R164, RZ, 0x7610, R164 ;  /* 0x00007610ffa47816 */ /* 0x000fe400000000a4 */
[----:B------:R-:W-:Y:S01]  /*2860*/  IADD3.X R69, R87, UR5, RZ, P0, !PT ;  /* 0x0000000557457c10 */ /* 0x000fe200087fe4ff */
[----:B------:R1:W4:Y:S01]  /*2870*/  @!P1 LDG.E.U16 R154, [R78.64] ;  /* 0x000000084e9a9981 */ /* 0x000322000c1e1500 */
[----:B------:R-:W-:-:S02]  /*2880*/  IADD3.X R71, R85, UR5, RZ, P2, !PT ;  /* 0x0000000555477c10 */ /* 0x000fc400097fe4ff */
[----:B------:R-:W-:Y:S01]  /*2890*/  IADD3.X R193, R63, UR5, RZ, P3, !PT ;  /* 0x000000053fc17c10 */ /* 0x000fe20009ffe4ff */
[----:B------:R1:W4:Y:S01]  /*28a0*/  @!P1 LDG.E.U16 R160, [R68.64] ;  /* 0x0000000844a09981 */ /* 0x000322000c1e1500 */
[----:B0-----:R-:W-:Y:S02]  /*28b0*/  IADD3 R74, P2, R58, UR4, RZ ;  /* 0x000000043a4a7c10 */ /* 0x001fe4000ff5e0ff */
[----:B------:R-:W-:Y:S01]  /*28c0*/  IADD3 R72, P0, R60, UR4, RZ ;  /* 0x000000043c487c10 */ /* 0x000fe2000ff1e0ff */
[----:B------:R0:W4:Y:S01]  /*28d0*/  @!P1 LDG.E.U16 R164, [R192.64] ;  /* 0x00000008c0a49981 */ /* 0x000122000c1e1500 */
[----:B------:R-:W-:Y:S02]  /*28e0*/  PRMT R168, RZ, 0x7610, R168 ;  /* 0x00007610ffa87816 */ /* 0x000fe400000000a8 */
[----:B------:R-:W-:Y:S02]  /*28f0*/  IADD3.X R75, R59, UR5, RZ, P2, !PT ;  /* 0x000000053b4b7c10 */ /* 0x000fe400097fe4ff */
[----:B-1----:R-:W-:-:S02]  /*2900*/  IADD3 R78, P3, R56, UR4, RZ ;  /* 0x00000004384e7c10 */ /* 0x002fc4000ff7e0ff */
[----:B------:R-:W-:Y:S01]  /*2910*/  IADD3.X R73, R61, UR5, RZ, P0, !PT ;  /* 0x000000053d497c10 */ /* 0x000fe200087fe4ff */
[----:B------:R1:W4:Y:S01]  /*2920*/  @!P1 LDG.E.U16 R168, [R74.64] ;  /* 0x000000084aa89981 */ /* 0x000322000c1e1500 */
[----:B------:R-:W-:Y:S02]  /*2930*/  IADD3 R68, P4, R54, UR4, RZ ;  /* 0x0000000436447c10 */ /* 0x000fe4000ff9e0ff */
[----:B0-----:R-:W-:Y:S02]  /*2940*/  IADD3 R192, P2, R104, UR4, RZ ;  /* 0x0000000468c07c10 */ /* 0x001fe4000ff5e0ff */
[----:B------:R-:W-:Y:S02]  /*2950*/  ISETP.GE.AND P0, PT, R10, UR7, PT ;  /* 0x000000070a007c0c */ /* 0x000fe4000bf06270 */
[----:B------:R-:W-:Y:S02]  /*2960*/  PRMT R162, RZ, 0x7610, R162 ;  /* 0x00007610ffa27816 */ /* 0x000fe400000000a2 */
[----:B------:R-:W-:-:S02]  /*2970*/  PRMT R166, RZ, 0x7610, R166 ;  /* 0x00007610ffa67816 */ /* 0x000fc400000000a6 */
[----:B------:R-:W-:Y:S02]  /*2980*/  PRMT R170, RZ, 0x7610, R170 ;  /* 0x00007610ffaa7816 */ /* 0x000fe400000000aa */
[----:B------:R-:W-:Y:S01]  /*2990*/  PRMT R176, RZ, 0x7610, R176 ;  /* 0x00007610ffb07816 */ /* 0x000fe200000000b0 */
[----:B------:R0:W4:Y:S01]  /*29a0*/  @!P1 LDG.E.U16 R162, [R70.64] ;  /* 0x0000000846a29981 */ /* 0x000122000c1e1500 */
[----:B------:R-:W-:Y:S02]  /*29b0*/  PRMT R172, RZ, 0x7610, R172 ;  /* 0x00007610ffac7816 */ /* 0x000fe400000000ac */
[----:B------:R-:W-:Y:S01]  /*29c0*/  IADD3.X R79, R57, UR5, RZ, P3, !PT ;  /* 0x00000005394f7c10 */ /* 0x000fe20009ffe4ff */
[----:B------:R0:W4:Y:S01]  /*29d0*/  @!P1 LDG.E.U16 R166, [R72.64] ;  /* 0x0000000848a69981 */ /* 0x000122000c1e1500 */
[----:B------:R-:W-:Y:S02]  /*29e0*/  IADD3.X R69, R55, UR5, RZ, P4, !PT ;  /* 0x0000000537457c10 */ /* 0x000fe4000a7fe4ff */
[----:B------:R-:W-:Y:S01]  /*29f0*/  IADD3.X R193, R105, UR5, RZ, P2, !PT ;  /* 0x0000000569c17c10 */ /* 0x000fe200097fe4ff */
[----:B------:R0:W4:Y:S01]  /*2a00*/  @!P1 LDG.E.U16 R170, [R78.64] ;  /* 0x000000084eaa9981 */ /* 0x000122000c1e1500 */
[----:B-1----:R-:W-:-:S02]  /*2a10*/  IADD3 R74, P3, R132, UR4, RZ ;  /* 0x00000004844a7c10 */ /* 0x002fc4000ff7e0ff */
[----:B------:R-:W-:Y:S01]  /*2a20*/  PRMT R174, RZ, 0x7610, R174 ;  /* 0x00007610ffae7816 */ /* 0x000fe200000000ae */
[----:B------:R1:W4:Y:S01]  /*2a30*/  @!P1 LDG.E.U16 R176, [R68.64] ;  /* 0x0000000844b09981 */ /* 0x000322000c1e1500 */
[----:B------:R-:W-:Y:S02]  /*2a40*/  IADD3.X R75, R133, UR5, RZ, P3, !PT ;  /* 0x00000005854b7c10 */ /* 0x000fe40009ffe4ff */
[----:B0-----:R-:W-:Y:S01]  /*2a50*/  IADD3 R70, P2, R128, UR4, RZ ;  /* 0x0000000480467c10 */ /* 0x001fe2000ff5e0ff */
[----:B------:R0:W4:Y:S01]  /*2a60*/  @!P1 LDG.E.U16 R172, [R192.64] ;  /* 0x00000008c0ac9981 */ /* 0x000122000c1e1500 */
[----:B------:R-:W-:Y:S02]  /*2a70*/  IADD3 R72, P3, R126, UR4, RZ ;  /* 0x000000047e487c10 */ /* 0x000fe4000ff7e0ff */
[----:B------:R-:W-:Y:S01]  /*2a80*/  PRMT R204, RZ, 0x7610, R204 ;  /* 0x00007610ffcc7816 */ /* 0x000fe200000000cc */
[----:B------:R0:W4:Y:S01]  /*2a90*/  @!P0 LDG.E.U16 R174, [R74.64] ;  /* 0x000000084aae8981 */ /* 0x000122000c1e1500 */
[----:B-1----:R-:W-:-:S02]  /*2aa0*/  IADD3 R68, P1, R130, UR4, RZ ;  /* 0x0000000482447c10 */ /* 0x002fc4000ff3e0ff */
[----:B------:R-:W-:Y:S02]  /*2ab0*/  PRMT R202, RZ, 0x7610, R202 ;  /* 0x00007610ffca7816 */ /* 0x000fe400000000ca */
[----:B------:R-:W-:Y:S02]  /*2ac0*/  IADD3.X R69, R131, UR5, RZ, P1, !PT ;  /* 0x0000000583457c10 */ /* 0x000fe40008ffe4ff */
[----:B------:R-:W-:Y:S02]  /*2ad0*/  IADD3.X R71, R129, UR5, RZ, P2, !PT ;  /* 0x0000000581477c10 */ /* 0x000fe400097fe4ff */
[----:B------:R-:W-:Y:S01]  /*2ae0*/  PRMT R200, RZ, 0x7610, R200 ;  /* 0x00007610ffc87816 */ /* 0x000fe200000000c8 */
[----:B------:R1:W4:Y:S01]  /*2af0*/  @!P0 LDG.E.U16 R204, [R68.64] ;  /* 0x0000000844cc8981 */ /* 0x000322000c1e1500 */
[----:B------:R-:W-:Y:S02]  /*2b00*/  IADD3.X R73, R127, UR5, RZ, P3, !PT ;  /* 0x000000057f497c10 */ /* 0x000fe40009ffe4ff */
[----:B0-----:R-:W-:Y:S01]  /*2b10*/  IADD3 R74, P1, R124, UR4, RZ ;  /* 0x000000047c4a7c10 */ /* 0x001fe2000ff3e0ff */
[----:B------:R0:W4:Y:S01]  /*2b20*/  @!P0 LDG.E.U16 R202, [R70.64] ;  /* 0x0000000846ca8981 */ /* 0x000122000c1e1500 */
[----:B------:R-:W-:-:S02]  /*2b30*/  IADD3 R78, P2, R122, UR4, RZ ;  /* 0x000000047a4e7c10 */ /* 0x000fc4000ff5e0ff */
[----:B------:R-:W-:Y:S01]  /*2b40*/  IADD3 R192, P3, R118, UR4, RZ ;  /* 0x0000000476c07c10 */ /* 0x000fe2000ff7e0ff */
[----:B------:R0:W4:Y:S01]  /*2b50*/  @!P0 LDG.E.U16 R200, [R72.64] ;  /* 0x0000000848c88981 */ /* 0x000122000c1e1500 */
[----:B------:R-:W-:Y:S02]  /*2b60*/  PRMT R190, RZ, 0x7610, R190 ;  /* 0x00007610ffbe7816 */ /* 0x000fe400000000be */
[----:B------:R-:W-:Y:S02]  /*2b70*/  PRMT R198, RZ, 0x7610, R198 ;  /* 0x00007610ffc67816 */ /* 0x000fe400000000c6 */
[----:B------:R-:W-:Y:S02]  /*2b80*/  IADD3.X R75, R125, UR5, RZ, P1, !PT ;  /* 0x000000057d4b7c10 */ /* 0x000fe40008ffe4ff */
[----:B------:R-:W-:Y:S02]  /*2b90*/  PRMT R196, RZ, 0x7610, R196 ;  /* 0x00007610ffc47816 */ /* 0x000fe400000000c4 */
[----:B------:R-:W-:Y:S01]  /*2ba0*/  IADD3.X R79, R123, UR5, RZ, P2, !PT ;  /* 0x000000057b4f7c10 */ /* 0x000fe200097fe4ff */
[----:B------:R5:W4:Y:S01]  /*2bb0*/  @!P0 LDG.E.U16 R198, [R74.64] ;  /* 0x000000084ac68981 */ /* 0x000b22000c1e1500 */
[----:B------:R-:W-:-:S02]  /*2bc0*/  IADD3.X R193, R119, UR5, RZ, P3, !PT ;  /* 0x0000000577c17c10 */ /* 0x000fc40009ffe4ff */
[----:B-1----:R-:W-:Y:S01]  /*2bd0*/  IADD3 R68, P1, R110, UR4, RZ ;  /* 0x000000046e447c10 */ /* 0x002fe2000ff3e0ff */
[----:B------:R1:W4:Y:S01]  /*2be0*/  @!P0 LDG.E.U16 R196, [R78.64] ;  /* 0x000000084ec48981 */ /* 0x000322000c1e1500 */
[----:B0-----:R-:W-:Y:S02]  /*2bf0*/  IADD3 R70, P2, R108, UR4, RZ ;  /* 0x000000046c467c10 */ /* 0x001fe4000ff5e0ff */
[----:B------:R-:W-:Y:S01]  /*2c00*/  IADD3 R72, P3, R106, UR4, RZ ;  /* 0x000000046a487c10 */ /* 0x000fe2000ff7e0ff */
[----:B------:R0:W4:Y:S01]  /*2c10*/  @!P0 LDG.E.U16 R190, [R192.64] ;  /* 0x00000008c0be8981 */ /* 0x000122000c1e1500 */
[----:B------:R-:W-:Y:S02]  /*2c20*/  PRMT R182, RZ, 0x7610, R182 ;  /* 0x00007610ffb67816 */ /* 0x000fe400000000b6 */
[----:B------:R-:W-:Y:S02]  /*2c30*/  IADD3.X R69, R111, UR5, RZ, P1, !PT ;  /* 0x000000056f457c10 */ /* 0x000fe40008ffe4ff */
[----:B------:R-:W-:-:S02]  /*2c40*/  PRMT R180, RZ, 0x7610, R180 ;  /* 0x00007610ffb47816 */ /* 0x000fc400000000b4 */
[----:B------:R-:W-:Y:S01]  /*2c50*/  IADD3.X R71, R109, UR5, RZ, P2, !PT ;  /* 0x000000056d477c10 */ /* 0x000fe200097fe4ff */
[----:B------:R5:W4:Y:S01]  /*2c60*/  @!P0 LDG.E.U16 R182, [R68.64] ;  /* 0x0000000844b68981 */ /* 0x000b22000c1e1500 */
[----:B------:R-:W-:Y:S02]  /*2c70*/  PRMT R178, RZ, 0x7610, R178 ;  /* 0x00007610ffb27816 */ /* 0x000fe400000000b2 */
[----:B------:R-:W-:Y:S01]  /*2c80*/  IADD3.X R73, R107, UR5, RZ, P3, !PT ;  /* 0x000000056b497c10 */ /* 0x000fe20009ffe4ff */
[----:B------:R5:W4:Y:S01]  /*2c90*/  @!P0 LDG.E.U16 R180, [R70.64] ;  /* 0x0000000846b48981 */ /* 0x000b22000c1e1500 */
[----:B0-----:R-:W-:Y:S02]  /*2ca0*/  IADD3 R192, P2, R114, UR4, RZ ;  /* 0x0000000472c07c10 */ /* 0x001fe4000ff5e0ff */
[----:B-----5:R-:W-:Y:S01]  /*2cb0*/  IADD3 R74, P3, R112, UR4, RZ ;  /* 0x00000004704a7c10 */ /* 0x020fe2000ff7e0ff */
[----:B------:R0:W5:Y:S01]  /*2cc0*/  @!P0 LDG.E.U16 R178, [R72.64] ;  /* 0x0000000848b28981 */ /* 0x000162000c1e1500 */
[----:B-1----:R-:W-:-:S02]  /*2cd0*/  IADD3 R78, P1, R116, UR4, RZ ;  /* 0x00000004744e7c10 */ /* 0x002fc4000ff3e0ff */
[----:B------:R-:W-:Y:S02]  /*2ce0*/  IADD3.X R193, R115, UR5, RZ, P2, !PT ;  /* 0x0000000573c17c10 */ /* 0x000fe400097fe4ff */
[----:B------:R-:W-:Y:S02]  /*2cf0*/  IADD3.X R75, R113, UR5, RZ, P3, !PT ;  /* 0x00000005714b7c10 */ /* 0x000fe40009ffe4ff */
[----:B------:R-:W-:Y:S02]  /*2d00*/  PRMT R184, RZ, 0x7610, R184 ;  /* 0x00007610ffb87816 */ /* 0x000fe400000000b8 */
[----:B------:R-:W-:Y:S02]  /*2d10*/  IADD3.X R79, R117, UR5, RZ, P1, !PT ;  /* 0x00000005754f7c10 */ /* 0x000fe40008ffe4ff */
[----:B------:R-:W-:Y:S02]  /*2d20*/  IADD3 R68, P2, R134, UR4, RZ ;  /* 0x0000000486447c10 */ /* 0x000fe4000ff5e0ff */
[----:B------:R-:W-:Y:S01]  /*2d30*/  PRMT R186, RZ, 0x7610, R186 ;  /* 0x00007610ffba7816 */ /* 0x000fe200000000ba */
[----:B------:R-:W5:Y:S01]  /*2d40*/  @!P0 LDG.E.U16 R184, [R74.64] ;  /* 0x000000084ab88981 */ /* 0x000f62000c1e1500 */
[----:B------:R-:W-:-:S02]  /*2d50*/  IADD3 R70, P3, R120, UR4, RZ ;  /* 0x0000000478467c10 */ /* 0x000fc4000ff7e0ff */
[----:B0-----:R-:W-:Y:S02]  /*2d60*/  IADD3 R72, P1, R136, UR4, RZ ;  /* 0x0000000488487c10 */ /* 0x001fe4000ff3e0ff */
[----:B------:R-:W-:Y:S01]  /*2d70*/  PRMT R188, RZ, 0x7610, R188 ;  /* 0x00007610ffbc7816 */ /* 0x000fe200000000bc */
[----:B------:R-:W5:Y:S01]  /*2d80*/  @!P0 LDG.E.U16 R186, [R192.64] ;  /* 0x00000008c0ba8981 */ /* 0x000f62000c1e1500 */
[----:B------:R-:W-:Y:S02]  /*2d90*/  PRMT R206, RZ, 0x7610, R206 ;  /* 0x00007610ffce7816 */ /* 0x000fe400000000ce */
[----:B------:R-:W-:Y:S02]  /*2da0*/  IADD3.X R69, R135, UR5, RZ, P2, !PT ;  /* 0x0000000587457c10 */ /* 0x000fe400097fe4ff */
[----:B------:R-:W-:Y:S01]  /*2db0*/  PRMT R194, RZ, 0x7610, R194 ;  /* 0x00007610ffc27816 */ /* 0x000fe200000000c2 */
[----:B------:R-:W5:Y:S01]  /*2dc0*/  @!P0 LDG.E.U16 R188, [R78.64] ;  /* 0x000000084ebc8981 */ /* 0x000f62000c1e1500 */
[----:B------:R-:W-:-:S02]  /*2dd0*/  PRMT R208, RZ, 0x7610, R208 ;  /* 0x00007610ffd07816 */ /* 0x000fc400000000d0 */
[----:B------:R-:W-:Y:S01]  /*2de0*/  IADD3.X R71, R121, UR5, RZ, P3, !PT ;  /* 0x0000000579477c10 */ /* 0x000fe20009ffe4ff */
[----:B------:R-:W5:Y:S01]  /*2df0*/  @!P0 LDG.E.U16 R206, [R68.64] ;  /* 0x0000000844ce8981 */ /* 0x000f62000c1e1500 */
[----:B------:R-:W-:-:S03]  /*2e00*/  IADD3.X R73, R137, UR5, RZ, P1, !PT ;  /* 0x0000000589497c10 */ /* 0x000fc60008ffe4ff */
[----:B------:R-:W5:Y:S04]  /*2e10*/  @!P0 LDG.E.U16 R194, [R70.64] ;  /* 0x0000000846c28981 */ /* 0x000f68000c1e1500 */
[----:B------:R-:W5:Y:S04]  /*2e20*/  @!P0 LDG.E.U16 R208, [R72.64] ;  /* 0x0000000848d08981 */ /* 0x000f68000c1e1500 */
[----:B--2---:R-:W-:Y:S04]  /*2e30*/  STS.U16 [R50], R67 ;  /* 0x0000004332007388 */ /* 0x004fe80000000400 */
[----:B---3--:R-:W-:Y:S04]  /*2e40*/  STS.U16 [R50+0x100], R77 ;  /* 0x0001004d32007388 */ /* 0x008fe80000000400 */
[----:B------:R-:W-:Y:S04]  /*2e50*/  STS.U16 [R50+0x200], R65 ;  /* 0x0002004132007388 */ /* 0x000fe80000000400 */
[----:B------:R-:W-:Y:S04]  /*2e60*/  STS.U16 [R50+0x300], R197 ;  /* 0x000300c532007388 */ /* 0x000fe80000000400 */
[----:B------:R-:W-:Y:S04]  /*2e70*/  STS.U16 [R50+0x400], R205 ;  /* 0x000400cd32007388 */ /* 0x000fe80000000400 */
[----:B------:R-:W-:Y:S04]  /*2e80*/  STS.U16 [R50+0x500], R201 ;  /* 0x000500c932007388 */ /* 0x000fe80000000400 */
[----:B------:R-:W-:Y:S04]  /*2e90*/  STS.U16 [R50+0x600], R213 ;  /* 0x000600d532007388 */ /* 0x000fe80000000400 */
[----:B----4-:R-:W-:Y:S04]  /*2ea0*/  STS.U16 [R50+0x700], R209 ;  /* 0x000700d132007388 */ /* 0x010fe80000000400 */
[----:B------:R-:W-:Y:S04]  /*2eb0*/  STS.U16 [R50+0x800], R215 ;  /* 0x000800d732007388 */ /* 0x000fe80000000400 */
        /* <DEDUP_REMOVED lines=26> */
[----:B-----5:R-:W-:Y:S04]  /*3060*/  STS.U16 [R50+0x1080], R178 ;  /* 0x001080b232007388 */ /* 0x020fe80000000400 */
        /* <DEDUP_REMOVED lines=28> */
[----:B------:R-:W-:Y:S06]  /*3230*/  BAR.SYNC.DEFER_BLOCKING 0x0 ;  /* 0x0000000000007b1d */ /* 0x000fec0000010000 */
[----:B------:R-:W-:Y:S04]  /*3240*/  LDSM.16.MT88.4 R64, [R8] ;  /* 0x000000000840783b */ /* 0x000fe80000004200 */
[----:B------:R-:W0:Y:S04]  /*3250*/  LDSM.16.M88.4 R72, [R6+0x1000] ;  /* 0x001000000648783b */ /* 0x000e280000000200 */
[----:B------:R-:W1:Y:S04]  /*3260*/  LDSM.16.MT88.4 R76, [R8+0x200] ;  /* 0x00020000084c783b */ /* 0x000e680000004200 */
[----:B------:R-:W-:Y:S01]  /*3270*/  LDSM.16.M88.4 R68, [R146+0x1000] ;  /* 0x001000009244783b */ /* 0x000fe20000000200 */
[----:B0-----:R-:W-:Y:S03]  /*3280*/  HMMA.16816.F32 R80, R64, R72, R80 ;  /* 0x000000484050723c */ /* 0x001fe60000001850 */
[----:B------:R-:W0:Y:S11]  /*3290*/  LDSM.16.MT88.4 R64, [R8+0x400] ;  /* 0x000400000840783b */ /* 0x000e360000004200 */
[----:B------:R-:W-:Y:S10]  /*32a0*/  @!UPT UIADD3 URZ, URZ, URZ, URZ ;  /* 0x0000003f3f3ff290 */ /* 0x000ff4000fffe03f */
[----:B-1----:R-:W-:Y:S01]  /*32b0*/  HMMA.16816.F32 R80, R76, R74, R80 ;  /* 0x0000004a4c50723c */ /* 0x002fe20000001850 */
[----:B------:R-:W1:Y:S04]  /*32c0*/  LDSM.16.MT88.4 R72, [R8+0x600] ;  /* 0x000600000848783b */ /* 0x000e680000004200 */
[----:B------:R-:W-:Y:S11]  /*32d0*/  LDSM.16.M88.4 R76, [R6+0x1080] ;  /* 0x00108000064c783b */ /* 0x000ff60000000200 */
[----:B------:R-:W-:Y:S08]  /*32e0*/  @!UPT UIADD3 URZ, URZ, URZ, URZ ;  /* 0x0000003f3f3ff290 */ /* 0x000ff0000fffe03f */
[----:B0-----:R-:W-:Y:S01]  /*32f0*/  HMMA.16816.F32 R80, R64, R68, R80 ;  /* 0x000000444050723c */ /* 0x001fe20000001850 */
[----:B------:R-:W0:Y:S11]  /*3300*/  LDSM.16.MT88.4 R64, [R8+0x800] ;  /* 0x000800000840783b */ /* 0x000e360000004200 */
[----:B------:R-:W-:Y:S11]  /*3310*/  @!UPT UIADD3 URZ, URZ, URZ, URZ ;  /* 0x0000003f3f3ff290 */ /* 0x000ff6000fffe03f */
[----:B------:R-:W-:Y:S01]  /*3320*/  @!UPT UIADD3 URZ, URZ, URZ, URZ ;  /* 0x0000003f3f3ff290 */ /* 0x000fe2000fffe03f */
        /* <DEDUP_REMOVED lines=9> */
[----:B------:R-:W1:Y:S01]  /*33c0*/  LDSM.16.MT88.4 R68, [R8+0xe00] ;  /* 0x000e00000844783b */ /* 0x000e620000004200 */
[----:B------:R-:W-:-:S04]  /*33d0*/  IADD3 R43, R43, -0x1, RZ ;  /* 0xffffffff2b2b7810 */ /* 0x000fc80007ffe0ff */
[----:B------:R-:W-:Y:S11]  /*33e0*/  ISETP.NE.U32.AND P0, PT, R43, RZ, PT ;  /* 0x000000ff2b00720c */ /* 0x000ff60003f05070 */
[----:B------:R-:W-:Y:S07]  /*33f0*/  @!UPT UIADD3 URZ, URZ, URZ, URZ ;  /* 0x0000003f3f3ff290 */ /* 0x000fee000fffe03f */
[----:B0-----:R-:W-:Y:S01]  /*3400*/  HMMA.16816.F32 R64, R72, R80, R64 ;  /* 0x000000504840723c */ /* 0x001fe20000001840 */
[----:B------:R-:W-:Y:S02]  /*3410*/  UIADD3 UR7, UR7, -0x80, URZ ;  /* 0xffffff8007077890 */ /* 0x000fe4000fffe03f */
[----:B------:R-:W-:Y:S01]  /*3420*/  UIMAD.WIDE UR4, UR6, 0x2, UR4 ;  /* 0x00000002060478a5 */ /* 0x000fe2000f8e0204 */
[----:B------:R-:W-:Y:S11]  /*3430*/  IMAD.WIDE R138, R47, 0x2, R138 ;  /* 0x000000022f8a7825 */ /* 0x000ff600078e028a */
[----:B------:R-:W-:Y:S09]  /*3440*/  @!UPT UIADD3 URZ, URZ, URZ, URZ ;  /* 0x0000003f3f3ff290 */ /* 0x000ff2000fffe03f */
[----:B-1----:R-:W-:Y:S01]  /*3450*/  HMMA.16816.F32 R80, R68, R82, R64 ;  /* 0x000000524450723c */ /* 0x002fe20000001840 */
[----:B------:R-:W-:Y:S01]  /*3460*/  @!P0 CALL.REL.NOINC `(.L_x_1) ;  /* 0x0000001000008944 */ /* 0x000fe20003c00000 */
[----:B------:R-:W-:Y:S06]  /*3470*/  BRA `(.L_x_2) ;  /* 0xffffe98000007947 */ /* 0x000fec000383ffff */
.L_x_1:
[----:B------:R-:W-:-:S06]  /*3480*/  NOP ;  /* 0x0000000000007918 */ /* 0x000fcc0000000000 */
[----:B------:R-:W-:-:S15]  /*3490*/  NOP ;  /* 0x0000000000007918 */ /* 0x000fde0000000000 */
[----:B------:R-:W-:-:S01]  /*34a0*/  NOP ;  /* 0x0000000000007918 */ /* 0x000fc20000000000 */
[----:B------:R-:W-:Y:S02]  /*34b0*/  F2FP.PACK_AB R82, R83, R82 ;  /* 0x000000525352723e */ /* 0x000fe400000000ff */
[----:B------:R-:W-:-:S07]  /*34c0*/  F2FP.PACK_AB R80, R81, R80 ;  /* 0x000000505150723e */ /* 0x000fce00000000ff */
.L_x_0:
[----:B------:R-:W-:Y:S01]  /*34d0*/  BAR.SYNC.DEFER_BLOCKING 0x0 ;  /* 0x0000000000007b1d */ /* 0x000fe20000010000 */
[----:B------:R-:W-:Y:S01]  /*34e0*/  SHF.R.S32.HI R9, RZ, 0x3, R0 ;  /* 0x00000003ff097819 */ /* 0x000fe20000011400 */
[C---:B------:R-:W-:Y:S01]  /*34f0*/  IMAD.SHL.U32 R8, R0.reuse, 0x8, RZ ;  /* 0x0000000800087824 */ /* 0x040fe200078e00ff */
[----:B------:R-:W-:Y:S02]  /*3500*/  LOP3.LUT R6, R3, 0x3c, RZ, 0xc0, !PT ;  /* 0x0000003c03067812 */ /* 0x000fe400078ec0ff */
[----:B------:R-:W-:Y:S02]  /*3510*/  SGXT R9, R9, 0x1 ;  /* 0x000000010909781a */ /* 0x000fe40000000200 */
[----:B------:R-:W-:-:S02]  /*3520*/  LOP3.LUT R3, R0, 0x20, RZ, 0xc0, !PT ;  /* 0x0000002000037812 */ /* 0x000fc400078ec0ff */
[----:B------:R-:W-:Y:S02]  /*3530*/  LOP3.LUT R9, R9, 0xc0, RZ, 0xc0, !PT ;  /* 0x000000c009097812 */ /* 0x000fe400078ec0ff */
[----:B------:R-:W-:Y:S01]  /*3540*/  LOP3.LUT R6, R6, 0x40, R5, 0xf8, !PT ;  /* 0x0000004006067812 */ /* 0x000fe200078ef805 */
[----:B------:R-:W-:Y:S01]  /*3550*/  IMAD.SHL.U32 R5, R3, 0x2, RZ ;  /* 0x0000000203057824 */ /* 0x000fe200078e00ff */
[----:B------:R-:W-:Y:S02]  /*3560*/  LOP3.LUT R8, R9, 0x38, R8, 0xf8, !PT ;  /* 0x0000003809087812 */ /* 0x000fe400078ef808 */
[----:B------:R-:W-:Y:S02]  /*3570*/  LEA.HI R6, R3, R6, RZ, 0x1c ;  /* 0x0000000603067211 */ /* 0x000fe400078fe0ff */
[----:B------:R-:W-:Y:S02]  /*3580*/  LOP3.LUT R5, R8, R5, RZ, 0x3c, !PT ;  /* 0x0000000508057212 */ /* 0x000fe400078e3cff */
[----:B------:R-:W-:-:S02]  /*3590*/  PRMT R12, R80, 0x7632, R12 ;  /* 0x00007632500c7816 */ /* 0x000fc4000000000c */
[C---:B------:R-:W-:Y:S02]  /*35a0*/  LOP3.LUT R3, R6.reuse, 0x4, RZ, 0x3c, !PT ;  /* 0x0000000406037812 */ /* 0x040fe400078e3cff */
[----:B------:R-:W-:Y:S01]  /*35b0*/  LOP3.LUT R8, R6, 0x40, RZ, 0x3c, !PT ;  /* 0x0000004006087812 */ /* 0x000fe200078e3cff */
[----:B------:R-:W-:Y:S01]  /*35c0*/  STS.U16 [R6], R80 ;  /* 0x0000005006007388 */ /* 0x000fe20000000400 */
[----:B------:R-:W-:Y:S02]  /*35d0*/  PRMT R14, R82, 0x7632, R14 ;  /* 0x00007632520e7816 */ /* 0x000fe4000000000e */
[----:B------:R-:W-:Y:S01]  /*35e0*/  LOP3.LUT R9, R6, 0x44, RZ, 0x3c, !PT ;  /* 0x0000004406097812 */ /* 0x000fe200078e3cff */
[----:B------:R-:W-:Y:S01]  /*35f0*/  STS.U16 [R3+0x100], R12 ;  /* 0x0001000c03007388 */ /* 0x000fe20000000400 */
[----:B------:R-:W-:Y:S02]  /*3600*/  SHF.R.S32.HI R0, RZ, 0x4, R0 ;  /* 0x00000004ff007819 */ /* 0x000fe40000011400 */
[----:B------:R-:W-:Y:S01]  /*3610*/  ISETP.GE.AND P0, PT, R4, c[0x0][0x178], PT ;  /* 0x00005e0004007a0c */ /* 0x000fe20003f06270 */
[----:B------:R0:W-:Y:S01]  /*3620*/  STS.U16 [R8+0x80], R82 ;  /* 0x0000805208007388 */ /* 0x0001e20000000400 */
[----:B------:R-:W-:-:S03]  /*3630*/  SGXT R0, R0, 0x1 ;  /* 0x000000010000781a */ /* 0x000fc60000000200 */
[----:B------:R1:W-:Y:S01]  /*3640*/  STS.U16 [R9+0x180], R14 ;  /* 0x0001800e09007388 */ /* 0x0003e20000000400 */
[----:B------:R-:W-:Y:S01]  /*3650*/  LOP3.LUT R10, R5, 0x104, R0, 0xf8, !PT ;  /* 0x00000104050a7812 */ /* 0x000fe200078ef800 */
[----:B------:R-:W-:Y:S01]  /*3660*/  IMAD R5, R4, c[0x0][0x194], RZ ;  /* 0x0000650004057a24 */ /* 0x000fe200078e02ff */
[C---:B------:R-:W-:Y:S01]  /*3670*/  LOP3.LUT R4, R7.reuse, R2, RZ, 0xfc, !PT ;  /* 0x0000000207047212 */ /* 0x040fe200078efcff */
[----:B------:R-:W-:Y:S01]  /*3680*/  BAR.SYNC.DEFER_BLOCKING 0x0 ;  /* 0x0000000000007b1d */ /* 0x000fe20000010000 */
[----:B------:R-:W-:Y:S02]  /*3690*/  LOP3.LUT R11, R10, 0x4, RZ, 0x3c, !PT ;  /* 0x000000040a0b7812 */ /* 0x000fe400078e3cff */
[C-C-:B------:R-:W-:Y:S01]  /*36a0*/  LOP3.LUT R0, R7.reuse, 0xc, R2.reuse, 0xfe, !PT ;  /* 0x0000000c07007812 */ /* 0x140fe200078efe02 */
[----:B0-----:R-:W-:Y:S01]  /*36b0*/  IMAD R8, R4, c[0x0][0x198], RZ ;  /* 0x0000660004087a24 */ /* 0x001fe200078e02ff */
[C-C-:B------:R-:W-:Y:S02]  /*36c0*/  LOP3.LUT R3, R7.reuse, 0x4, R2.reuse, 0xfe, !PT ;  /* 0x0000000407037812 */ /* 0x140fe400078efe02 */
[----:B------:R-:W-:-:S02]  /*36d0*/  LOP3.LUT R7, R7, 0x8, R2, 0xfe, !PT ;  /* 0x0000000807077812 */ /* 0x000fc400078efe02 */
[----:B------:R-:W-:Y:S01]  /*36e0*/  LEA R12, P1, R5, c[0x0][0x170], 0x1 ;  /* 0x00005c00050c7a11 */ /* 0x000fe200078208ff */
[C---:B-1----:R-:W-:Y:S01]  /*36f0*/  IMAD R9, R3.reuse, c[0x0][0x198], RZ ;  /* 0x0000660003097a24 */ /* 0x042fe200078e02ff */
[----:B------:R-:W-:Y:S02]  /*3700*/  ISETP.LT.AND P3, PT, R4, c[0x0][0x17c], !P0 ;  /* 0x00005f0004007a0c */ /* 0x000fe40004761270 */
[----:B------:R-:W-:Y:S02]  /*3710*/  ISETP.LT.AND P2, PT, R3, c[0x0][0x17c], !P0 ;  /* 0x00005f0003007a0c */ /* 0x000fe40004741270 */
[----:B------:R-:W-:Y:S02]  /*3720*/  LEA.HI.X.SX32 R14, R5, c[0x0][0x174], 0x1, P1 ;  /* 0x00005d00050e7a11 */ /* 0x000fe400008f0eff */
[----:B------:R-:W-:Y:S02]  /*3730*/  ISETP.LT.AND P1, PT, R7, c[0x0][0x17c], !P0 ;  /* 0x00005f0007007a0c */ /* 0x000fe40004721270 */
[----:B------:R-:W-:-:S02]  /*3740*/  ISETP.LT.AND P0, PT, R0, c[0x0][0x17c], !P0 ;  /* 0x00005f0000007a0c */ /* 0x000fc40004701270 */
[CC--:B------:R-:W-:Y:S02]  /*3750*/  LEA R2, P4, R8.reuse, R12.reuse, 0x1 ;  /* 0x0000000c08027211 */ /* 0x0c0fe400078808ff */
[C---:B------:R-:W-:Y:S01]  /*3760*/  LEA R4, P6, R9.reuse, R12, 0x1 ;  /* 0x0000000c09047211 */ /* 0x040fe200078c08ff */
[----:B------:R0:W1:Y:S01]  /*3770*/  LDS R13, [R10] ;  /* 0x000000000a0d7984 */ /* 0x0000620000000800 */
[-C--:B------:R-:W-:Y:S02]  /*3780*/  LEA.HI.X.SX32 R3, R8, R14.reuse, 0x1, P4 ;  /* 0x0000000e08037211 */ /* 0x080fe400020f0eff */
[----:B------:R-:W-:Y:S01]  /*3790*/  LEA.HI.X.SX32 R5, R9, R14, 0x1, P6 ;  /* 0x0000000e09057211 */ /* 0x000fe200030f0eff */
[----:B------:R2:W3:Y:S01]  /*37a0*/  LDS R15, [R11] ;  /* 0x000000000b0f7984 */ /* 0x0004e20000000800 */
[----:B0-----:R-:W-:Y:S02]  /*37b0*/  IMAD R10, R7, c[0x0][0x198], RZ ;  /* 0x00006600070a7a24 */ /* 0x001fe400078e02ff */
[----:B--2---:R-:W-:-:S03]  /*37c0*/  IMAD R11, R0, c[0x0][0x198], RZ ;  /* 0x00006600000b7a24 */ /* 0x004fc600078e02ff */
[----:B------:R-:W-:-:S04]  /*37d0*/  LEA R6, P5, R10, R12, 0x1 ;  /* 0x0000000c0a067211 */ /* 0x000fc800078a08ff */
[----:B------:R-:W-:Y:S02]  /*37e0*/  LEA.HI.X.SX32 R7, R10, R14, 0x1, P5 ;  /* 0x0000000e0a077211 */ /* 0x000fe400028f0eff */
[----:B------:R-:W-:-:S04]  /*37f0*/  LEA R8, P4, R11, R12, 0x1 ;  /* 0x0000000c0b087211 */ /* 0x000fc800078808ff */
[----:B------:R-:W-:Y:S02]  /*3800*/  LEA.HI.X.SX32 R9, R11, R14, 0x1, P4 ;  /* 0x0000000e0b097211 */ /* 0x000fe400020f0eff */
[----:B-1----:R-:W-:Y:S01]  /*3810*/  PRMT R0, R13, 0x7632, R0 ;  /* 0x000076320d007816 */ /* 0x002fe20000000000 */
[----:B------:R0:W-:Y:S04]  /*3820*/  @P3 STG.E.U16 [R2.64], R13 ;  /* 0x0000000d02003986 */ /* 0x0001e8000c101508 */
[----:B---3--:R0:W-:Y:S04]  /*3830*/  @P2 STG.E.U16 [R4.64], R15 ;  /* 0x0000000f04002986 */ /* 0x0081e8000c101508 */
[----:B------:R0:W-:Y:S01]  /*3840*/  @P1 STG.E.U16 [R6.64], R0 ;  /* 0x0000000006001986 */ /* 0x0001e2000c101508 */
[----:B------:R-:W-:Y:S05]  /*3850*/  @!P0 EXIT ;  /* 0x000000000000894d */ /* 0x000fea0003800000 */
[----:B0-----:R-:W-:-:S05]  /*3860*/  PRMT R4, R15, 0x7632, R4 ;  /* 0x000076320f047816 */ /* 0x001fca0000000004 */
[----:B------:R-:W-:Y:S01]  /*3870*/  STG.E.U16 [R8.64], R4 ;  /* 0x0000000408007986 */ /* 0x000fe2000c101508 */
[----:B------:R-:W-:Y:S05]  /*3880*/  EXIT ;  /* 0x000000000000794d */ /* 0x000fea0003800000 */
.L_x_3:
[----:B------:R-:W-:-:S00]  /*3890*/  BRA `(.L_x_3) ;  /* 0xfffffff000007947 */ /* 0x000fc0000383ffff */
[----:B------:R-:W-:-:S00]  /*38a0*/  NOP ;  /* 0x0000000000007918 */ /* 0x000fc00000000000 */
        /* <DEDUP_REMOVED lines=13> */
.L_x_4:


//--------------------- .nv.shared.matmul_kernel  --------------------------
	.section	.nv.shared.matmul_kernel,"aw",@nobits
	.sectionflags	@""
	.align	16
